//
// Generated by NVIDIA NVVM Compiler
//
// Compiler Build ID: CL-36424714
// Cuda compilation tools, release 13.0, V13.0.88
// Based on NVVM 20.0.0
//

.version 9.0
.target sm_100
.address_size 64

	// .globl	_Z10rms_kernelPKfffPfif
// _ZZ16block_reduce_sumRfE4smem has been demoted

.visible .entry _Z10rms_kernelPKfffPfif(
	.param .u64 .ptr .align 1 _Z10rms_kernelPKfffPfif_param_0,
	.param .f32 _Z10rms_kernelPKfffPfif_param_1,
	.param .f32 _Z10rms_kernelPKfffPfif_param_2,
	.param .u64 .ptr .align 1 _Z10rms_kernelPKfffPfif_param_3,
	.param .u32 _Z10rms_kernelPKfffPfif_param_4,
	.param .f32 _Z10rms_kernelPKfffPfif_param_5
)
{
	.reg .pred 	%p<27>;
	.reg .b32 	%r<82>;
	.reg .b32 	%f<72>;
	.reg .b64 	%rd<26>;
	// demoted variable
	.shared .align 4 .b8 _ZZ16block_reduce_sumRfE4smem[128];
	ld.param.u64 	%rd3, [_Z10rms_kernelPKfffPfif_param_0];
	ld.param.f32 	%f13, [_Z10rms_kernelPKfffPfif_param_1];
	ld.param.f32 	%f14, [_Z10rms_kernelPKfffPfif_param_2];
	ld.param.u64 	%rd4, [_Z10rms_kernelPKfffPfif_param_3];
	ld.param.u32 	%r23, [_Z10rms_kernelPKfffPfif_param_4];
	ld.param.f32 	%f15, [_Z10rms_kernelPKfffPfif_param_5];
	cvta.to.global.u64 	%rd1, %rd4;
	cvta.to.global.u64 	%rd2, %rd3;
	mov.u32 	%r80, %tid.x;
	mov.u32 	%r2, %ntid.x;
	mov.u32 	%r24, %nctaid.x;
	mul.lo.s32 	%r3, %r2, %r24;
	setp.ge.s32 	%p1, %r80, %r23;
	mov.f32 	%f70, 0f00000000;
	@%p1 bra 	$L__BB0_7;
	add.s32 	%r25, %r80, %r3;
	max.s32 	%r26, %r23, %r25;
	setp.lt.s32 	%p2, %r25, %r23;
	selp.u32 	%r27, 1, 0, %p2;
	add.s32 	%r28, %r25, %r27;
	sub.s32 	%r29, %r26, %r28;
	div.u32 	%r30, %r29, %r3;
	add.s32 	%r4, %r30, %r27;
	and.b32  	%r31, %r4, 3;
	setp.eq.s32 	%p3, %r31, 3;
	mov.f32 	%f70, 0f00000000;
	mov.u32 	%r76, %r80;
	@%p3 bra 	$L__BB0_4;
	add.s32 	%r32, %r4, 1;
	and.b32  	%r33, %r32, 3;
	neg.s32 	%r74, %r33;
	mov.f32 	%f70, 0f00000000;
	mov.u32 	%r76, %r80;
$L__BB0_3:
	.pragma "nounroll";
	mul.wide.s32 	%rd5, %r76, 4;
	add.s64 	%rd6, %rd2, %rd5;
	ld.global.f32 	%f20, [%rd6];
	fma.rn.f32 	%f70, %f20, %f20, %f70;
	add.s32 	%r76, %r76, %r3;
	add.s32 	%r74, %r74, 1;
	setp.ne.s32 	%p4, %r74, 0;
	@%p4 bra 	$L__BB0_3;
$L__BB0_4:
	setp.lt.u32 	%p5, %r4, 3;
	@%p5 bra 	$L__BB0_7;
	mul.wide.s32 	%rd9, %r3, 4;
	shl.b32 	%r34, %r3, 2;
$L__BB0_6:
	mul.wide.s32 	%rd7, %r76, 4;
	add.s64 	%rd8, %rd2, %rd7;
	ld.global.f32 	%f21, [%rd8];
	fma.rn.f32 	%f22, %f21, %f21, %f70;
	add.s64 	%rd10, %rd8, %rd9;
	ld.global.f32 	%f23, [%rd10];
	fma.rn.f32 	%f24, %f23, %f23, %f22;
	add.s64 	%rd11, %rd10, %rd9;
	ld.global.f32 	%f25, [%rd11];
	fma.rn.f32 	%f26, %f25, %f25, %f24;
	add.s64 	%rd12, %rd11, %rd9;
	ld.global.f32 	%f27, [%rd12];
	fma.rn.f32 	%f70, %f27, %f27, %f26;
	add.s32 	%r76, %r34, %r76;
	setp.lt.s32 	%p6, %r76, %r23;
	@%p6 bra 	$L__BB0_6;
$L__BB0_7:
	and.b32  	%r13, %r80, 31;
	// begin inline asm
	activemask.b32 %r35;
	// end inline asm
	mov.b32 	%r36, %f70;
	shfl.sync.down.b32	%r37|%p7, %r36, 16, 31, %r35;
	mov.b32 	%f28, %r37;
	add.f32 	%f29, %f70, %f28;
	mov.b32 	%r38, %f29;
	shfl.sync.down.b32	%r39|%p8, %r38, 8, 31, %r35;
	mov.b32 	%f30, %r39;
	add.f32 	%f31, %f29, %f30;
	mov.b32 	%r40, %f31;
	shfl.sync.down.b32	%r41|%p9, %r40, 4, 31, %r35;
	mov.b32 	%f32, %r41;
	add.f32 	%f33, %f31, %f32;
	mov.b32 	%r42, %f33;
	shfl.sync.down.b32	%r43|%p10, %r42, 2, 31, %r35;
	mov.b32 	%f34, %r43;
	add.f32 	%f35, %f33, %f34;
	mov.b32 	%r44, %f35;
	shfl.sync.down.b32	%r45|%p11, %r44, 1, 31, %r35;
	mov.b32 	%f36, %r45;
	add.f32 	%f8, %f35, %f36;
	setp.ne.s32 	%p12, %r13, 0;
	@%p12 bra 	$L__BB0_9;
	shr.u32 	%r46, %r80, 3;
	mov.u32 	%r47, _ZZ16block_reduce_sumRfE4smem;
	add.s32 	%r48, %r47, %r46;
	st.shared.f32 	[%r48], %f8;
$L__BB0_9:
	bar.sync 	0;
	setp.gt.u32 	%p13, %r80, 31;
	@%p13 bra 	$L__BB0_14;
	shr.u32 	%r49, %r2, 5;
	setp.ge.u32 	%p14, %r13, %r49;
	mov.f32 	%f71, 0f00000000;
	@%p14 bra 	$L__BB0_12;
	shl.b32 	%r50, %r13, 2;
	mov.u32 	%r51, _ZZ16block_reduce_sumRfE4smem;
	add.s32 	%r52, %r51, %r50;
	ld.shared.f32 	%f71, [%r52];
$L__BB0_12:
	setp.ne.s32 	%p15, %r13, 0;
	// begin inline asm
	activemask.b32 %r53;
	// end inline asm
	mov.b32 	%r54, %f71;
	shfl.sync.down.b32	%r55|%p16, %r54, 16, 31, %r53;
	mov.b32 	%f38, %r55;
	add.f32 	%f39, %f71, %f38;
	mov.b32 	%r56, %f39;
	shfl.sync.down.b32	%r57|%p17, %r56, 8, 31, %r53;
	mov.b32 	%f40, %r57;
	add.f32 	%f41, %f39, %f40;
	mov.b32 	%r58, %f41;
	shfl.sync.down.b32	%r59|%p18, %r58, 4, 31, %r53;
	mov.b32 	%f42, %r59;
	add.f32 	%f43, %f41, %f42;
	mov.b32 	%r60, %f43;
	shfl.sync.down.b32	%r61|%p19, %r60, 2, 31, %r53;
	mov.b32 	%f44, %r61;
	add.f32 	%f45, %f43, %f44;
	mov.b32 	%r62, %f45;
	shfl.sync.down.b32	%r63|%p20, %r62, 1, 31, %r53;
	mov.b32 	%f46, %r63;
	add.f32 	%f11, %f45, %f46;
	@%p15 bra 	$L__BB0_14;
	st.shared.f32 	[_ZZ16block_reduce_sumRfE4smem], %f11;
$L__BB0_14:
	setp.ge.s32 	%p21, %r80, %r23;
	bar.sync 	0;
	ld.shared.f32 	%f47, [_ZZ16block_reduce_sumRfE4smem];
	cvt.rn.f32.s32 	%f48, %r23;
	div.rn.f32 	%f49, %f47, %f48;
	add.f32 	%f50, %f15, %f49;
	sqrt.rn.f32 	%f12, %f50;
	@%p21 bra 	$L__BB0_21;
	add.s32 	%r64, %r80, %r3;
	max.s32 	%r65, %r23, %r64;
	setp.lt.s32 	%p22, %r64, %r23;
	selp.u32 	%r66, 1, 0, %p22;
	add.s32 	%r67, %r64, %r66;
	sub.s32 	%r68, %r65, %r67;
	div.u32 	%r69, %r68, %r3;
	add.s32 	%r14, %r69, %r66;
	and.b32  	%r70, %r14, 3;
	setp.eq.s32 	%p23, %r70, 3;
	@%p23 bra 	$L__BB0_18;
	add.s32 	%r71, %r14, 1;
	and.b32  	%r72, %r71, 3;
	neg.s32 	%r78, %r72;
$L__BB0_17:
	.pragma "nounroll";
	mul.wide.s32 	%rd13, %r80, 4;
	add.s64 	%rd14, %rd1, %rd13;
	add.s64 	%rd15, %rd2, %rd13;
	ld.global.f32 	%f51, [%rd15];
	div.rn.f32 	%f52, %f51, %f12;
	fma.rn.f32 	%f53, %f13, %f52, %f14;
	st.global.f32 	[%rd14], %f53;
	add.s32 	%r80, %r80, %r3;
	add.s32 	%r78, %r78, 1;
	setp.ne.s32 	%p24, %r78, 0;
	@%p24 bra 	$L__BB0_17;
$L__BB0_18:
	setp.lt.u32 	%p25, %r14, 3;
	@%p25 bra 	$L__BB0_21;
	mul.wide.s32 	%rd19, %r3, 4;
	shl.b32 	%r73, %r3, 2;
$L__BB0_20:
	mul.wide.s32 	%rd16, %r80, 4;
	add.s64 	%rd17, %rd2, %rd16;
	ld.global.f32 	%f54, [%rd17];
	div.rn.f32 	%f55, %f54, %f12;
	fma.rn.f32 	%f56, %f13, %f55, %f14;
	add.s64 	%rd18, %rd1, %rd16;
	st.global.f32 	[%rd18], %f56;
	add.s64 	%rd20, %rd17, %rd19;
	ld.global.f32 	%f57, [%rd20];
	div.rn.f32 	%f58, %f57, %f12;
	fma.rn.f32 	%f59, %f13, %f58, %f14;
	add.s64 	%rd21, %rd18, %rd19;
	st.global.f32 	[%rd21], %f59;
	add.s64 	%rd22, %rd20, %rd19;
	ld.global.f32 	%f60, [%rd22];
	div.rn.f32 	%f61, %f60, %f12;
	fma.rn.f32 	%f62, %f13, %f61, %f14;
	add.s64 	%rd23, %rd21, %rd19;
	st.global.f32 	[%rd23], %f62;
	add.s64 	%rd24, %rd22, %rd19;
	ld.global.f32 	%f63, [%rd24];
	div.rn.f32 	%f64, %f63, %f12;
	fma.rn.f32 	%f65, %f13, %f64, %f14;
	add.s64 	%rd25, %rd23, %rd19;
	st.global.f32 	[%rd25], %f65;
	add.s32 	%r80, %r73, %r80;
	setp.lt.s32 	%p26, %r80, %r23;
	@%p26 bra 	$L__BB0_20;
$L__BB0_21:
	ret;

}


// ===== COMPILED SASS (sm_100) =====

	.target	sm_100

	.elftype	@"ET_EXEC"


//--------------------- .note.nv.tkinfo           --------------------------
	.section	.note.nv.tkinfo,"",@"SHT_NOTE"
	.sectionflags	@"SHF_NOTE_NV_TKINFO"
	.tkinfo
        /*0018*/ 	.word	0x00000002
        /*0030*/ 	.string	""
        /*0030*/ 	.string	"ptxas"
        /*0030*/ 	.string	"Cuda compilation tools, release 13.0, V13.0.88"
        /*0030*/ 	.string	"Build cuda_13.0.r13.0/compiler.36424714_0"
        /*0030*/ 	.string	"-arch sm_100 -m 64 "



//--------------------- .note.nv.cuinfo           --------------------------
	.section	.note.nv.cuinfo,"",@"SHT_NOTE"
	.sectionflags	@"SHF_NOTE_NV_CUINFO"
        /*0018*/ 	.short	0x0002
        /*001a*/ 	.short	0x0064
        /*001c*/ 	.short	0x0082
	.zero		2


//--------------------- .nv.info                  --------------------------
	.section	.nv.info,"",@"SHT_CUDA_INFO"
	.align	4


	//----- nvinfo : EIATTR_REGCOUNT
	.align		4
        /*0000*/ 	.byte	0x04, 0x2f
        /*0002*/ 	.short	(.L_1 - .L_0)
	.align		4
.L_0:
        /*0004*/ 	.word	index@(_Z10rms_kernelPKfffPfif)
        /*0008*/ 	.word	0x0000001b


	//----- nvinfo : EIATTR_FRAME_SIZE
	.align		4
.L_1:
        /*000c*/ 	.byte	0x04, 0x11
        /*000e*/ 	.short	(.L_3 - .L_2)
	.align		4
.L_2:
        /*0010*/ 	.word	index@($__internal_1_$__cuda_sm3x_div_rn_noftz_f32_slowpath)
        /*0014*/ 	.word	0x00000000


	//----- nvinfo : EIATTR_FRAME_SIZE
	.align		4
.L_3:
        /*0018*/ 	.byte	0x04, 0x11
        /*001a*/ 	.short	(.L_5 - .L_4)
	.align		4
.L_4:
        /*001c*/ 	.word	index@($__internal_0_$__cuda_sm20_sqrt_rn_f32_slowpath)
        /*0020*/ 	.word	0x00000000


	//----- nvinfo : EIATTR_FRAME_SIZE
	.align		4
.L_5:
        /*0024*/ 	.byte	0x04, 0x11
        /*0026*/ 	.short	(.L_7 - .L_6)
	.align		4
.L_6:
        /*0028*/ 	.word	index@(_Z10rms_kernelPKfffPfif)
        /*002c*/ 	.word	0x00000000


	//----- nvinfo : EIATTR_MIN_STACK_SIZE
	.align		4
.L_7:
        /*0030*/ 	.byte	0x04, 0x12
        /*0032*/ 	.short	(.L_9 - .L_8)
	.align		4
.L_8:
        /*0034*/ 	.word	index@(_Z10rms_kernelPKfffPfif)
        /*0038*/ 	.word	0x00000000
.L_9:


//--------------------- .nv.compat                --------------------------
	.section	.nv.compat,"",@"SHT_CUDA_COMPAT_INFO"
	.align	4
        /*0000*/ 	.byte	0x02, 0x09, 0x00, 0x00, 0x02, 0x02, 0x01, 0x00, 0x02, 0x05, 0x05, 0x00, 0x03, 0x07, 0x01, 0x01
        /*0010*/ 	.byte	0x02, 0x03, 0x00, 0x00, 0x02, 0x06, 0x01, 0x00, 0x04, 0x0b, 0x08, 0x00, 0x01, 0x00, 0x00, 0x00
        /*0020*/ 	.byte	0x00, 0x00, 0x00, 0x00


//--------------------- .nv.info._Z10rms_kernelPKfffPfif --------------------------
	.section	.nv.info._Z10rms_kernelPKfffPfif,"",@"SHT_CUDA_INFO"
	.sectionflags	@""
	.align	4


	//----- nvinfo : EIATTR_CUDA_API_VERSION
	.align		4
        /*0000*/ 	.byte	0x04, 0x37
        /*0002*/ 	.short	(.L_11 - .L_10)
.L_10:
        /*0004*/ 	.word	0x00000082


	//----- nvinfo : EIATTR_KPARAM_INFO
	.align		4
.L_11:
        /*0008*/ 	.byte	0x04, 0x17
        /*000a*/ 	.short	(.L_13 - .L_12)
.L_12:
        /*000c*/ 	.word	0x00000000
        /*0010*/ 	.short	0x0005
        /*0012*/ 	.short	0x001c
        /*0014*/ 	.byte	0x00, 0xf0, 0x11, 0x00


	//----- nvinfo : EIATTR_KPARAM_INFO
	.align		4
.L_13:
        /*0018*/ 	.byte	0x04, 0x17
        /*001a*/ 	.short	(.L_15 - .L_14)
.L_14:
        /*001c*/ 	.word	0x00000000
        /*0020*/ 	.short	0x0004
        /*0022*/ 	.short	0x0018
        /*0024*/ 	.byte	0x00, 0xf0, 0x11, 0x00


	//----- nvinfo : EIATTR_KPARAM_INFO
	.align		4
.L_15:
        /*0028*/ 	.byte	0x04, 0x17
        /*002a*/ 	.short	(.L_17 - .L_16)
.L_16:
        /*002c*/ 	.word	0x00000000
        /*0030*/ 	.short	0x0003
        /*0032*/ 	.short	0x0010
        /*0034*/ 	.byte	0x00, 0xf5, 0x21, 0x00


	//----- nvinfo : EIATTR_KPARAM_INFO
	.align		4
.L_17:
        /*0038*/ 	.byte	0x04, 0x17
        /*003a*/ 	.short	(.L_19 - .L_18)
.L_18:
        /*003c*/ 	.word	0x00000000
        /*0040*/ 	.short	0x0002
        /*0042*/ 	.short	0x000c
        /*0044*/ 	.byte	0x00, 0xf0, 0x11, 0x00


	//----- nvinfo : EIATTR_KPARAM_INFO
	.align		4
.L_19:
        /*0048*/ 	.byte	0x04, 0x17
        /*004a*/ 	.short	(.L_21 - .L_20)
.L_20:
        /*004c*/ 	.word	0x00000000
        /*0050*/ 	.short	0x0001
        /*0052*/ 	.short	0x0008
        /*0054*/ 	.byte	0x00, 0xf0, 0x11, 0x00


	//----- nvinfo : EIATTR_KPARAM_INFO
	.align		4
.L_21:
        /*0058*/ 	.byte	0x04, 0x17
        /*005a*/ 	.short	(.L_23 - .L_22)
.L_22:
        /*005c*/ 	.word	0x00000000
        /*0060*/ 	.short	0x0000
        /*0062*/ 	.short	0x0000
        /*0064*/ 	.byte	0x00, 0xf5, 0x21, 0x00


	//----- nvinfo : EIATTR_SPARSE_MMA_MASK
	.align		4
.L_23:
        /*0068*/ 	.byte	0x03, 0x50
        /*006a*/ 	.short	0x0000


	//----- nvinfo : EIATTR_MAXREG_COUNT
	.align		4
        /*006c*/ 	.byte	0x03, 0x1b
        /*006e*/ 	.short	0x00ff


	//----- nvinfo : EIATTR_NUM_BARRIERS
	.align		4
        /*0070*/ 	.byte	0x02, 0x4c
        /*0072*/ 	.byte	0x01
	.zero		1


	//----- nvinfo : EIATTR_MERCURY_ISA_VERSION
	.align		4
        /*0074*/ 	.byte	0x03, 0x5f
        /*0076*/ 	.short	0x0101


	//----- nvinfo : EIATTR_COOP_GROUP_MASK_REGIDS
	.align		4
        /*0078*/ 	.byte	0x04, 0x29
        /*007a*/ 	.short	(.L_25 - .L_24)


	//   ....[0]....
.L_24:
        /*007c*/ 	.word	0x05000003


	//   ....[1]....
        /*0080*/ 	.word	0x05000003


	//   ....[2]....
        /*0084*/ 	.word	0x05000003


	//   ....[3]....
        /*0088*/ 	.word	0x05000003


	//   ....[4]....
        /*008c*/ 	.word	0x05000003


	//   ....[5]....
        /*0090*/ 	.word	0x05000003


	//   ....[6]....
        /*0094*/ 	.word	0x05000003


	//   ....[7]....
        /*0098*/ 	.word	0x05000003


	//   ....[8]....
        /*009c*/ 	.word	0x05000003


	//   ....[9]....
        /*00a0*/ 	.word	0x05000003


	//   ....[10]....
        /*00a4*/ 	.word	0x05000003


	//   ....[11]....
        /*00a8*/ 	.word	0x05000003


	//   ....[12]....
        /*00ac*/ 	.word	0x05000003


	//   ....[13]....
        /*00b0*/ 	.word	0x05000003


	//   ....[14]....
        /*00b4*/ 	.word	0x05000003


	//----- nvinfo : EIATTR_COOP_GROUP_INSTR_OFFSETS
	.align		4
.L_25:
        /*00b8*/ 	.byte	0x04, 0x28
        /*00ba*/ 	.short	(.L_27 - .L_26)


	//   ....[0]....
.L_26:
        /*00bc*/ 	.word	0x000004c0


	//   ....[1]....
        /*00c0*/ 	.word	0x00000500


	//   ....[2]....
        /*00c4*/ 	.word	0x00000540


	//   ....[3]....
        /*00c8*/ 	.word	0x00000560


	//   ....[4]....
        /*00cc*/ 	.word	0x00000580


	//   ....[5]....
        /*00d0*/ 	.word	0x000006a0


	//   ....[6]....
        /*00d4*/ 	.word	0x000006c0


	//   ....[7]....
        /*00d8*/ 	.word	0x000006e0


	//   ....[8]....
        /*00dc*/ 	.word	0x00000700


	//   ....[9]....
        /*00e0*/ 	.word	0x00000720


	//   ....[10]....
        /*00e4*/ 	.word	0x00001240


	//   ....[11]....
        /*00e8*/ 	.word	0x000012a0


	//   ....[12]....
        /*00ec*/ 	.word	0x00001300


	//   ....[13]....
        /*00f0*/ 	.word	0x00001360


	//   ....[14]....
        /*00f4*/ 	.word	0x000013c0


	//----- nvinfo : EIATTR_VRC_CTA_INIT_COUNT
	.align		4
.L_27:
        /*00f8*/ 	.byte	0x02, 0x4a
	.zero		1
	.zero		1


	//----- nvinfo : EIATTR_EXIT_INSTR_OFFSETS
	.align		4
        /*00fc*/ 	.byte	0x04, 0x1c
        /*00fe*/ 	.short	(.L_29 - .L_28)


	//   ....[0]....
.L_28:
        /*0100*/ 	.word	0x00000990


	//   ....[1]....
        /*0104*/ 	.word	0x00000d80


	//   ....[2]....
        /*0108*/ 	.word	0x00001200


	//----- nvinfo : EIATTR_CRS_STACK_SIZE
	.align		4
.L_29:
        /*010c*/ 	.byte	0x04, 0x1e
        /*010e*/ 	.short	(.L_31 - .L_30)
.L_30:
        /*0110*/ 	.word	0x00000000


	//----- nvinfo : EIATTR_CBANK_PARAM_SIZE
	.align		4
.L_31:
        /*0114*/ 	.byte	0x03, 0x19
        /*0116*/ 	.short	0x0020


	//----- nvinfo : EIATTR_PARAM_CBANK
	.align		4
        /*0118*/ 	.byte	0x04, 0x0a
        /*011a*/ 	.short	(.L_33 - .L_32)
	.align		4
.L_32:
        /*011c*/ 	.word	index@(.nv.constant0._Z10rms_kernelPKfffPfif)
        /*0120*/ 	.short	0x0380
        /*0122*/ 	.short	0x0020


	//----- nvinfo : EIATTR_SW_WAR
	.align		4
.L_33:
        /*0124*/ 	.byte	0x04, 0x36
        /*0126*/ 	.short	(.L_35 - .L_34)
.L_34:
        /*0128*/ 	.word	0x00000008
.L_35:


//--------------------- .nv.callgraph             --------------------------
	.section	.nv.callgraph,"",@"SHT_CUDA_CALLGRAPH"
	.align	4
	.sectionentsize	8
	.align		4
        /*0000*/ 	.word	0x00000000
	.align		4
        /*0004*/ 	.word	0xffffffff
	.align		4
        /*0008*/ 	.word	0x00000000
	.align		4
        /*000c*/ 	.word	0xfffffffe
	.align		4
        /*0010*/ 	.word	0x00000000
	.align		4
        /*0014*/ 	.word	0xfffffffd
	.align		4
        /*0018*/ 	.word	0x00000000
	.align		4
        /*001c*/ 	.word	0xfffffffc


//--------------------- .text._Z10rms_kernelPKfffPfif --------------------------
	.section	.text._Z10rms_kernelPKfffPfif,"ax",@progbits
	.align	128
        .global         _Z10rms_kernelPKfffPfif
        .type           _Z10rms_kernelPKfffPfif,@function
        .size           _Z10rms_kernelPKfffPfif,(.L_x_46 - _Z10rms_kernelPKfffPfif)
        .other          _Z10rms_kernelPKfffPfif,@"STO_CUDA_ENTRY STV_DEFAULT"
_Z10rms_kernelPKfffPfif:
.text._Z10rms_kernelPKfffPfif:
[----:B------:R-:W-:Y:S01]  /*0000*/  LDC R1, c[0x0][0x37c] ;  /* 0x0000df00ff017b82 */ /* 0x000fe20000000800 */
[----:B------:R-:W0:Y:S01]  /*0010*/  S2R R11, SR_TID.X ;  /* 0x00000000000b7919 */ /* 0x000e220000002100 */
[----:B------:R-:W0:Y:S01]  /*0020*/  LDCU UR9, c[0x0][0x398] ;  /* 0x00007300ff0977ac */ /* 0x000e220008000800 */
[----:B------:R-:W-:Y:S01]  /*0030*/  BSSY.RECONVERGENT B0, `(.L_x_0) ;  /* 0x0000046000007945 */ /* 0x000fe20003800200 */
[----:B------:R-:W-:Y:S01]  /*0040*/  HFMA2 R0, -RZ, RZ, 0, 0 ;  /* 0x00000000ff007431 */ /* 0x000fe200000001ff */
[----:B------:R-:W1:Y:S03]  /*0050*/  LDCU UR8, c[0x0][0x360] ;  /* 0x00006c00ff0877ac */ /* 0x000e660008000800 */
[----:B------:R-:W1:Y:S01]  /*0060*/  LDC R12, c[0x0][0x370] ;  /* 0x0000dc00ff0c7b82 */ /* 0x000e620000000800 */
[----:B------:R-:W2:Y:S01]  /*0070*/  LDCU.64 UR6, c[0x0][0x358] ;  /* 0x00006b00ff0677ac */ /* 0x000ea20008000a00 */
[----:B-1----:R-:W-:Y:S01]  /*0080*/  IMAD R12, R12, UR8, RZ ;  /* 0x000000080c0c7c24 */ /* 0x002fe2000f8e02ff */
[----:B0-----:R-:W-:-:S13]  /*0090*/  ISETP.GE.AND P0, PT, R11, UR9, PT ;  /* 0x000000090b007c0c */ /* 0x001fda000bf06270 */
[----:B--2---:R-:W-:Y:S05]  /*00a0*/  @P0 BRA `(.L_x_1) ;  /* 0x0000000000f80947 */ /* 0x004fea0003800000 */
[----:B------:R-:W0:Y:S01]  /*00b0*/  I2F.U32.RP R6, R12 ;  /* 0x0000000c00067306 */ /* 0x000e220000209000 */
[C-C-:B------:R-:W-:Y:S01]  /*00c0*/  IMAD.IADD R0, R12.reuse, 0x1, R11.reuse ;  /* 0x000000010c007824 */ /* 0x140fe200078e020b */
[----:B------:R-:W-:Y:S01]  /*00d0*/  IADD3 R7, PT, PT, RZ, -R12, RZ ;  /* 0x8000000cff077210 */ /* 0x000fe20007ffe0ff */
[----:B------:R-:W-:Y:S01]  /*00e0*/  BSSY.RECONVERGENT B1, `(.L_x_2) ;  /* 0x0000029000017945 */ /* 0x000fe20003800200 */
[----:B------:R-:W-:Y:S01]  /*00f0*/  ISETP.NE.U32.AND P2, PT, R12, RZ, PT ;  /* 0x000000ff0c00720c */ /* 0x000fe20003f45070 */
[----:B------:R-:W-:Y:S01]  /*0100*/  IMAD.MOV.U32 R13, RZ, RZ, R11 ;  /* 0x000000ffff0d7224 */ /* 0x000fe200078e000b */
[C---:B------:R-:W-:Y:S02]  /*0110*/  ISETP.GE.AND P0, PT, R0.reuse, UR9, PT ;  /* 0x0000000900007c0c */ /* 0x040fe4000bf06270 */
[----:B------:R-:W-:Y:S02]  /*0120*/  VIMNMX R5, PT, PT, R0, UR9, !PT ;  /* 0x0000000900057c48 */ /* 0x000fe4000ffe0100 */
[----:B------:R-:W-:-:S04]  /*0130*/  SEL R4, RZ, 0x1, P0 ;  /* 0x00000001ff047807 */ /* 0x000fc80000000000 */
[----:B------:R-:W-:Y:S01]  /*0140*/  IADD3 R5, PT, PT, R5, -R0, -R4 ;  /* 0x8000000005057210 */ /* 0x000fe20007ffe804 */
[----:B0-----:R-:W0:Y:S02]  /*0150*/  MUFU.RCP R6, R6 ;  /* 0x0000000600067308 */ /* 0x001e240000001000 */
[----:B0-----:R-:W-:-:S06]  /*0160*/  VIADD R2, R6, 0xffffffe ;  /* 0x0ffffffe06027836 */ /* 0x001fcc0000000000 */
[----:B------:R0:W1:Y:S02]  /*0170*/  F2I.FTZ.U32.TRUNC.NTZ R3, R2 ;  /* 0x0000000200037305 */ /* 0x000064000021f000 */
[----:B0-----:R-:W-:Y:S01]  /*0180*/  MOV R2, RZ ;  /* 0x000000ff00027202 */ /* 0x001fe20000000f00 */
[----:B-1----:R-:W-:-:S04]  /*0190*/  IMAD R7, R7, R3, RZ ;  /* 0x0000000307077224 */ /* 0x002fc800078e02ff */
[----:B------:R-:W-:-:S06]  /*01a0*/  IMAD.HI.U32 R6, R3, R7, R2 ;  /* 0x0000000703067227 */ /* 0x000fcc00078e0002 */
[----:B------:R-:W-:-:S04]  /*01b0*/  IMAD.HI.U32 R3, R6, R5, RZ ;  /* 0x0000000506037227 */ /* 0x000fc800078e00ff */
[----:B------:R-:W-:-:S04]  /*01c0*/  IMAD.MOV R0, RZ, RZ, -R3 ;  /* 0x000000ffff007224 */ /* 0x000fc800078e0a03 */
[----:B------:R-:W-:-:S05]  /*01d0*/  IMAD R5, R12, R0, R5 ;  /* 0x000000000c057224 */ /* 0x000fca00078e0205 */
[----:B------:R-:W-:-:S13]  /*01e0*/  ISETP.GE.U32.AND P0, PT, R5, R12, PT ;  /* 0x0000000c0500720c */ /* 0x000fda0003f06070 */
[----:B------:R-:W-:Y:S01]  /*01f0*/  @P0 IADD3 R5, PT, PT, -R12, R5, RZ ;  /* 0x000000050c050210 */ /* 0x000fe20007ffe1ff */
[----:B------:R-:W-:-:S03]  /*0200*/  @P0 VIADD R3, R3, 0x1 ;  /* 0x0000000103030836 */ /* 0x000fc60000000000 */
[----:B------:R-:W-:-:S13]  /*0210*/  ISETP.GE.U32.AND P1, PT, R5, R12, PT ;  /* 0x0000000c0500720c */ /* 0x000fda0003f26070 */
[----:B------:R-:W-:Y:S02]  /*0220*/  @P1 IADD3 R3, PT, PT, R3, 0x1, RZ ;  /* 0x0000000103031810 */ /* 0x000fe40007ffe0ff */
[----:B------:R-:W-:-:S05]  /*0230*/  @!P2 LOP3.LUT R3, RZ, R12, RZ, 0x33, !PT ;  /* 0x0000000cff03a212 */ /* 0x000fca00078e33ff */
[----:B------:R-:W-:-:S05]  /*0240*/  IMAD.IADD R3, R4, 0x1, R3 ;  /* 0x0000000104037824 */ /* 0x000fca00078e0203 */
[C---:B------:R-:W-:Y:S02]  /*0250*/  LOP3.LUT R0, R3.reuse, 0x3, RZ, 0xc0, !PT ;  /* 0x0000000303007812 */ /* 0x040fe400078ec0ff */
[----:B------:R-:W-:Y:S02]  /*0260*/  ISETP.GE.U32.AND P1, PT, R3, 0x3, PT ;  /* 0x000000030300780c */ /* 0x000fe40003f26070 */
[----:B------:R-:W-:Y:S02]  /*0270*/  ISETP.NE.AND P0, PT, R0, 0x3, PT ;  /* 0x000000030000780c */ /* 0x000fe40003f05270 */
[----:B------:R-:W-:-:S11]  /*0280*/  MOV R0, RZ ;  /* 0x000000ff00007202 */ /* 0x000fd60000000f00 */
[----:B------:R-:W-:Y:S05]  /*0290*/  @!P0 BRA `(.L_x_3) ;  /* 0x0000000000348947 */ /* 0x000fea0003800000 */
[----:B------:R-:W0:Y:S01]  /*02a0*/  LDC.64 R4, c[0x0][0x380] ;  /* 0x0000e000ff047b82 */ /* 0x000e220000000a00 */
[----:B------:R-:W-:Y:S02]  /*02b0*/  IADD3 R0, PT, PT, R3, 0x1, RZ ;  /* 0x0000000103007810 */ /* 0x000fe40007ffe0ff */
[----:B------:R-:W-:Y:S02]  /*02c0*/  MOV R13, R11 ;  /* 0x0000000b000d7202 */ /* 0x000fe40000000f00 */
[----:B------:R-:W-:Y:S01]  /*02d0*/  LOP3.LUT R2, R0, 0x3, RZ, 0xc0, !PT ;  /* 0x0000000300027812 */ /* 0x000fe200078ec0ff */
[----:B------:R-:W-:-:S04]  /*02e0*/  IMAD.MOV.U32 R0, RZ, RZ, RZ ;  /* 0x000000ffff007224 */ /* 0x000fc800078e00ff */
[----:B------:R-:W-:-:S07]  /*02f0*/  IMAD.MOV R6, RZ, RZ, -R2 ;  /* 0x000000ffff067224 */ /* 0x000fce00078e0a02 */
.L_x_4:
[----:B0-----:R-:W-:-:S06]  /*0300*/  IMAD.WIDE R2, R13, 0x4, R4 ;  /* 0x000000040d027825 */ /* 0x001fcc00078e0204 */
[----:B------:R-:W2:Y:S01]  /*0310*/  LDG.E R3, desc[UR6][R2.64] ;  /* 0x0000000602037981 */ /* 0x000ea2000c1e1900 */
[----:B------:R-:W-:Y:S01]  /*0320*/  IADD3 R6, PT, PT, R6, 0x1, RZ ;  /* 0x0000000106067810 */ /* 0x000fe20007ffe0ff */
[----:B------:R-:W-:-:S03]  /*0330*/  IMAD.IADD R13, R12, 0x1, R13 ;  /* 0x000000010c0d7824 */ /* 0x000fc600078e020d */
[----:B------:R-:W-:Y:S01]  /*0340*/  ISETP.NE.AND P0, PT, R6, RZ, PT ;  /* 0x000000ff0600720c */ /* 0x000fe20003f05270 */
[----:B--2---:R-:W-:-:S12]  /*0350*/  FFMA R0, R3, R3, R0 ;  /* 0x0000000303007223 */ /* 0x004fd80000000000 */
[----:B------:R-:W-:Y:S05]  /*0360*/  @P0 BRA `(.L_x_4) ;  /* 0xfffffffc00e40947 */ /* 0x000fea000383ffff */
.L_x_3:
[----:B------:R-:W-:Y:S05]  /*0370*/  BSYNC.RECONVERGENT B1 ;  /* 0x0000000000017941 */ /* 0x000fea0003800200 */
.L_x_2:
[----:B------:R-:W-:Y:S05]  /*0380*/  @!P1 BRA `(.L_x_1) ;  /* 0x0000000000409947 */ /* 0x000fea0003800000 */
.L_x_5:
[----:B------:R-:W0:Y:S02]  /*0390*/  LDC.64 R2, c[0x0][0x380] ;  /* 0x0000e000ff027b82 */ /* 0x000e240000000a00 */
[----:B0-----:R-:W-:-:S04]  /*03a0*/  IMAD.WIDE R8, R13, 0x4, R2 ;  /* 0x000000040d087825 */ /* 0x001fc800078e0202 */
[C---:B------:R-:W-:Y:S02]  /*03b0*/  IMAD.WIDE R2, R12.reuse, 0x4, R8 ;  /* 0x000000040c027825 */ /* 0x040fe400078e0208 */
[----:B------:R-:W2:Y:S02]  /*03c0*/  LDG.E R9, desc[UR6][R8.64] ;  /* 0x0000000608097981 */ /* 0x000ea4000c1e1900 */
[C---:B------:R-:W-:Y:S02]  /*03d0*/  IMAD.WIDE R4, R12.reuse, 0x4, R2 ;  /* 0x000000040c047825 */ /* 0x040fe400078e0202 */
[----:B------:R-:W3:Y:S02]  /*03e0*/  LDG.E R3, desc[UR6][R2.64] ;  /* 0x0000000602037981 */ /* 0x000ee4000c1e1900 */
[C---:B------:R-:W-:Y:S02]  /*03f0*/  IMAD.WIDE R6, R12.reuse, 0x4, R4 ;  /* 0x000000040c067825 */ /* 0x040fe400078e0204 */
[----:B------:R-:W4:Y:S04]  /*0400*/  LDG.E R5, desc[UR6][R4.64] ;  /* 0x0000000604057981 */ /* 0x000f28000c1e1900 */
[----:B------:R-:W5:Y:S01]  /*0410*/  LDG.E R7, desc[UR6][R6.64] ;  /* 0x0000000606077981 */ /* 0x000f62000c1e1900 */
[----:B------:R-:W-:-:S04]  /*0420*/  LEA R13, R12, R13, 0x2 ;  /* 0x0000000d0c0d7211 */ /* 0x000fc800078e10ff */
[----:B------:R-:W-:Y:S01]  /*0430*/  ISETP.GE.AND P0, PT, R13, UR9, PT ;  /* 0x000000090d007c0c */ /* 0x000fe2000bf06270 */
[----:B--2---:R-:W-:-:S04]  /*0440*/  FFMA R0, R9, R9, R0 ;  /* 0x0000000909007223 */ /* 0x004fc80000000000 */
[----:B---3--:R-:W-:-:S04]  /*0450*/  FFMA R0, R3, R3, R0 ;  /* 0x0000000303007223 */ /* 0x008fc80000000000 */
[----:B----4-:R-:W-:-:S04]  /*0460*/  FFMA R0, R5, R5, R0 ;  /* 0x0000000505007223 */ /* 0x010fc80000000000 */
[----:B-----5:R-:W-:Y:S01]  /*0470*/  FFMA R0, R7, R7, R0 ;  /* 0x0000000707007223 */ /* 0x020fe20000000000 */
[----:B------:R-:W-:Y:S06]  /*0480*/  @!P0 BRA `(.L_x_5) ;  /* 0xfffffffc00c08947 */ /* 0x000fec000383ffff */
.L_x_1:
[----:B------:R-:W-:Y:S05]  /*0490*/  BSYNC.RECONVERGENT B0 ;  /* 0x0000000000007941 */ /* 0x000fea0003800200 */
.L_x_0:
[----:B------:R-:W-:Y:S02]  /*04a0*/  VOTE.ANY R3, PT, PT ;  /* 0x0000000000037806 */ /* 0x000fe400038e0100 */
[----:B------:R-:W-:Y:S01]  /*04b0*/  LOP3.LUT P0, R9, R11, 0x1f, RZ, 0xc0, !PT ;  /* 0x0000001f0b097812 */ /* 0x000fe2000780c0ff */
[----:B------:R-:W0:-:S12]  /*04c0*/  SHFL.DOWN PT, R5, R0, 0x10, 0x1f ;  /* 0x0a001f0000057f89 */ /* 0x000e1800000e0000 */
[----:B------:R-:W1:Y:S01]  /*04d0*/  @!P0 S2R R7, SR_CgaCtaId ;  /* 0x0000000000078919 */ /* 0x000e620000008800 */
[----:B0-----:R-:W-:Y:S01]  /*04e0*/  FADD R2, R5, R0 ;  /* 0x0000000005027221 */ /* 0x001fe20000000000 */
[----:B------:R-:W-:-:S04]  /*04f0*/  @!P0 MOV R0, 0x400 ;  /* 0x0000040000008802 */ /* 0x000fc80000000f00 */
[----:B------:R-:W0:Y:S01]  /*0500*/  SHFL.DOWN PT, R5, R2, 0x8, 0x1f ;  /* 0x09001f0002057f89 */ /* 0x000e2200000e0000 */
[----:B-1----:R-:W-:-:S04]  /*0510*/  @!P0 LEA R0, R7, R0, 0x18 ;  /* 0x0000000007008211 */ /* 0x002fc800078ec0ff */
[----:B------:R-:W-:Y:S01]  /*0520*/  @!P0 LEA.HI R0, R11, R0, RZ, 0x1d ;  /* 0x000000000b008211 */ /* 0x000fe200078fe8ff */
[----:B0-----:R-:W-:-:S05]  /*0530*/  FADD R4, R2, R5 ;  /* 0x0000000502047221 */ /* 0x001fca0000000000 */
[----:B------:R-:W0:Y:S02]  /*0540*/  SHFL.DOWN PT, R5, R4, 0x4, 0x1f ;  /* 0x08801f0004057f89 */ /* 0x000e2400000e0000 */
[----:B0-----:R-:W-:-:S05]  /*0550*/  FADD R6, R4, R5 ;  /* 0x0000000504067221 */ /* 0x001fca0000000000 */
[----:B------:R-:W0:Y:S02]  /*0560*/  SHFL.DOWN PT, R5, R6, 0x2, 0x1f ;  /* 0x08401f0006057f89 */ /* 0x000e2400000e0000 */
[----:B0-----:R-:W-:-:S05]  /*0570*/  FADD R8, R6, R5 ;  /* 0x0000000506087221 */ /* 0x001fca0000000000 */
[----:B------:R-:W0:Y:S02]  /*0580*/  SHFL.DOWN PT, R5, R8, 0x1, 0x1f ;  /* 0x08201f0008057f89 */ /* 0x000e2400000e0000 */
[----:B0-----:R-:W-:-:S05]  /*0590*/  FADD R5, R8, R5 ;  /* 0x0000000508057221 */ /* 0x001fca0000000000 */
[----:B------:R0:W-:Y:S01]  /*05a0*/  @!P0 STS [R0], R5 ;  /* 0x0000000500008388 */ /* 0x0001e20000000800 */
[----:B------:R-:W-:Y:S01]  /*05b0*/  BAR.SYNC.DEFER_BLOCKING 0x0 ;  /* 0x0000000000007b1d */ /* 0x000fe20000010000 */
[----:B------:R-:W-:-:S13]  /*05c0*/  ISETP.GT.U32.AND P0, PT, R11, 0x1f, PT ;  /* 0x0000001f0b00780c */ /* 0x000fda0003f04070 */
[----:B0-----:R-:W-:Y:S05]  /*05d0*/  @P0 BRA `(.L_x_6) ;  /* 0x0000000000680947 */ /* 0x001fea0003800000 */
[----:B------:R-:W-:-:S06]  /*05e0*/  USHF.R.U32.HI UR4, URZ, 0x5, UR8 ;  /* 0x00000005ff047899 */ /* 0x000fcc0008011608 */
[----:B------:R-:W-:-:S13]  /*05f0*/  ISETP.GE.U32.AND P0, PT, R9, UR4, PT ;  /* 0x0000000409007c0c */ /* 0x000fda000bf06070 */
[----:B------:R-:W0:Y:S01]  /*0600*/  @!P0 S2R R3, SR_CgaCtaId ;  /* 0x0000000000038919 */ /* 0x000e220000008800 */
[----:B------:R-:W-:-:S04]  /*0610*/  @!P0 MOV R0, 0x400 ;  /* 0x0000040000008802 */ /* 0x000fc80000000f00 */
[----:B0-----:R-:W-:Y:S01]  /*0620*/  @!P0 LEA R2, R3, R0, 0x18 ;  /* 0x0000000003028211 */ /* 0x001fe200078ec0ff */
[----:B------:R-:W-:Y:S01]  /*0630*/  IMAD.MOV.U32 R0, RZ, RZ, RZ ;  /* 0x000000ffff007224 */ /* 0x000fe200078e00ff */
[----:B------:R-:W-:Y:S02]  /*0640*/  VOTE.ANY R3, PT, PT ;  /* 0x0000000000037806 */ /* 0x000fe400038e0100 */
[----:B------:R-:W-:Y:S02]  /*0650*/  @!P0 LEA R2, R9, R2, 0x2 ;  /* 0x0000000209028211 */ /* 0x000fe400078e10ff */
[----:B------:R-:W-:-:S03]  /*0660*/  R2UR UR4, R3 ;  /* 0x00000000030472ca */ /* 0x000fc600000e0000 */
[----:B------:R0:W1:Y:S01]  /*0670*/  @!P0 LDS R0, [R2] ;  /* 0x0000000002008984 */ /* 0x0000620000000800 */
[----:B------:R-:W-:-:S09]  /*0680*/  ISETP.NE.AND P0, PT, R9, RZ, PT ;  /* 0x000000ff0900720c */ /* 0x000fd20003f05270 */
[----:B0-----:R-:W-:Y:S05]  /*0690*/  BRA.DIV UR4, `(.L_x_7) ;  /* 0x0000000a04dc7947 */ /* 0x001fea000b800000 */
[----:B-1----:R-:W0:Y:S02]  /*06a0*/  SHFL.DOWN PT, R5, R0, 0x10, 0x1f ;  /* 0x0a001f0000057f89 */ /* 0x002e2400000e0000 */
[----:B0-----:R-:W-:-:S05]  /*06b0*/  FADD R2, R5, R0 ;  /* 0x0000000005027221 */ /* 0x001fca0000000000 */
[----:B------:R-:W0:Y:S02]  /*06c0*/  SHFL.DOWN PT, R5, R2, 0x8, 0x1f ;  /* 0x09001f0002057f89 */ /* 0x000e2400000e0000 */
[----:B0-----:R-:W-:-:S05]  /*06d0*/  FADD R4, R2, R5 ;  /* 0x0000000502047221 */ /* 0x001fca0000000000 */
[----:B------:R-:W0:Y:S02]  /*06e0*/  SHFL.DOWN PT, R5, R4, 0x4, 0x1f ;  /* 0x08801f0004057f89 */ /* 0x000e2400000e0000 */
[----:B0-----:R-:W-:-:S05]  /*06f0*/  FADD R6, R4, R5 ;  /* 0x0000000504067221 */ /* 0x001fca0000000000 */
[----:B------:R-:W0:Y:S02]  /*0700*/  SHFL.DOWN PT, R5, R6, 0x2, 0x1f ;  /* 0x08401f0006057f89 */ /* 0x000e2400000e0000 */
[----:B0-----:R-:W-:-:S05]  /*0710*/  FADD R8, R6, R5 ;  /* 0x0000000506087221 */ /* 0x001fca0000000000 */
[----:B------:R0:W1:Y:S02]  /*0720*/  SHFL.DOWN PT, R5, R8, 0x1, 0x1f ;  /* 0x08201f0008057f89 */ /* 0x00006400000e0000 */
.L_x_31:
[----:B------:R-:W2:Y:S01]  /*0730*/  @!P0 S2R R3, SR_CgaCtaId ;  /* 0x0000000000038919 */ /* 0x000ea20000008800 */
[----:B------:R-:W-:Y:S01]  /*0740*/  @!P0 MOV R0, 0x400 ;  /* 0x0000040000008802 */ /* 0x000fe20000000f00 */
[----:B-1----:R-:W-:-:S03]  /*0750*/  FADD R5, R8, R5 ;  /* 0x0000000508057221 */ /* 0x002fc60000000000 */
[----:B--2---:R-:W-:-:S05]  /*0760*/  @!P0 LEA R0, R3, R0, 0x18 ;  /* 0x0000000003008211 */ /* 0x004fca00078ec0ff */
[----:B------:R1:W-:Y:S02]  /*0770*/  @!P0 STS [R0], R5 ;  /* 0x0000000500008388 */ /* 0x0003e40000000800 */
.L_x_6:
[----:B------:R-:W-:Y:S05]  /*0780*/  WARPSYNC.ALL ;  /* 0x0000000000007948 */ /* 0x000fea0003800000 */
[----:B------:R-:W2:Y:S08]  /*0790*/  S2UR UR5, SR_CgaCtaId ;  /* 0x00000000000579c3 */ /* 0x000eb00000008800 */
[----:B------:R-:W-:Y:S01]  /*07a0*/  BAR.SYNC.DEFER_BLOCKING 0x0 ;  /* 0x0000000000007b1d */ /* 0x000fe20000010000 */
[----:B------:R-:W-:-:S02]  /*07b0*/  I2FP.F32.S32 R13, UR9 ;  /* 0x00000009000d7c45 */ /* 0x000fc40008201400 */
[----:B------:R-:W-:-:S03]  /*07c0*/  ISETP.GE.AND P2, PT, R11, UR9, PT ;  /* 0x000000090b007c0c */ /* 0x000fc6000bf46270 */
[----:B------:R-:W-:Y:S01]  /*07d0*/  UMOV UR4, 0x400 ;  /* 0x0000040000047882 */ /* 0x000fe20000000000 */
[----:B-1----:R-:W1:Y:S01]  /*07e0*/  MUFU.RCP R0, R13 ;  /* 0x0000000d00007308 */ /* 0x002e620000001000 */
[----:B--2---:R-:W-:Y:S01]  /*07f0*/  ULEA UR4, UR5, UR4, 0x18 ;  /* 0x0000000405047291 */ /* 0x004fe2000f8ec0ff */
[----:B-1----:R-:W-:-:S04]  /*0800*/  FFMA R3, -R13, R0, 1 ;  /* 0x3f8000000d037423 */ /* 0x002fc80000000100 */
[----:B------:R-:W-:-:S04]  /*0810*/  FFMA R0, R0, R3, R0 ;  /* 0x0000000300007223 */ /* 0x000fc80000000000 */
[----:B------:R-:W1:Y:S02]  /*0820*/  LDS R19, [UR4] ;  /* 0x00000004ff137984 */ /* 0x000e640008000800 */
[----:B-1----:R-:W1:Y:S01]  /*0830*/  FCHK P0, R19, R13 ;  /* 0x0000000d13007302 */ /* 0x002e620000000000 */
[----:B------:R-:W-:-:S04]  /*0840*/  FFMA R3, R19, R0, RZ ;  /* 0x0000000013037223 */ /* 0x000fc800000000ff */
[----:B------:R-:W-:-:S04]  /*0850*/  FFMA R2, -R13, R3, R19 ;  /* 0x000000030d027223 */ /* 0x000fc80000000113 */
[----:B------:R-:W-:Y:S01]  /*0860*/  FFMA R0, R0, R2, R3 ;  /* 0x0000000200007223 */ /* 0x000fe20000000003 */
[----:B-1----:R-:W-:Y:S06]  /*0870*/  @!P0 BRA `(.L_x_8) ;  /* 0x0000000000088947 */ /* 0x002fec0003800000 */
[----:B------:R-:W-:-:S07]  /*0880*/  MOV R10, 0x8a0 ;  /* 0x000008a0000a7802 */ /* 0x000fce0000000f00 */
[----:B0-----:R-:W-:Y:S05]  /*0890*/  CALL.REL.NOINC `($__internal_1_$__cuda_sm3x_div_rn_noftz_f32_slowpath) ;  /* 0x0000000c00307944 */ /* 0x001fea0003c00000 */
.L_x_8:
[----:B------:R-:W1:Y:S01]  /*08a0*/  LDCU UR4, c[0x0][0x39c] ;  /* 0x00007380ff0477ac */ /* 0x000e620008000800 */
[----:B------:R-:W-:Y:S01]  /*08b0*/  BSSY.RECONVERGENT B0, `(.L_x_9) ;  /* 0x000000d000007945 */ /* 0x000fe20003800200 */
[----:B-1----:R-:W-:-:S04]  /*08c0*/  FADD R0, R0, UR4 ;  /* 0x0000000400007e21 */ /* 0x002fc80008000000 */
[----:B------:R-:W-:Y:S01]  /*08d0*/  VIADD R2, R0, 0xf3000000 ;  /* 0xf300000000027836 */ /* 0x000fe20000000000 */
[----:B------:R1:W2:Y:S04]  /*08e0*/  MUFU.RSQ R3, R0 ;  /* 0x0000000000037308 */ /* 0x0002a80000001400 */
[----:B------:R-:W-:-:S13]  /*08f0*/  ISETP.GT.U32.AND P0, PT, R2, 0x727fffff, PT ;  /* 0x727fffff0200780c */ /* 0x000fda0003f04070 */
[----:B-12---:R-:W-:Y:S05]  /*0900*/  @!P0 BRA `(.L_x_10) ;  /* 0x00000000000c8947 */ /* 0x006fea0003800000 */
[----:B------:R-:W-:-:S07]  /*0910*/  MOV R7, 0x930 ;  /* 0x0000093000077802 */ /* 0x000fce0000000f00 */
[----:B0-----:R-:W-:Y:S05]  /*0920*/  CALL.REL.NOINC `($__internal_0_$__cuda_sm20_sqrt_rn_f32_slowpath) ;  /* 0x0000000800b07944 */ /* 0x001fea0003c00000 */
[----:B------:R-:W-:Y:S05]  /*0930*/  BRA `(.L_x_11) ;  /* 0x0000000000107947 */ /* 0x000fea0003800000 */
.L_x_10:
[----:B------:R-:W-:Y:S01]  /*0940*/  FMUL.FTZ R13, R0, R3 ;  /* 0x00000003000d7220 */ /* 0x000fe20000410000 */
[----:B------:R-:W-:-:S03]  /*0950*/  FMUL.FTZ R2, R3, 0.5 ;  /* 0x3f00000003027820 */ /* 0x000fc60000410000 */
[----:B------:R-:W-:-:S04]  /*0960*/  FFMA R0, -R13, R13, R0 ;  /* 0x0000000d0d007223 */ /* 0x000fc80000000100 */
[----:B------:R-:W-:-:S07]  /*0970*/  FFMA R13, R0, R2, R13 ;  /* 0x00000002000d7223 */ /* 0x000fce000000000d */
.L_x_11:
[----:B------:R-:W-:Y:S05]  /*0980*/  BSYNC.RECONVERGENT B0 ;  /* 0x0000000000007941 */ /* 0x000fea0003800200 */
.L_x_9:
[----:B------:R-:W-:Y:S05]  /*0990*/  @P2 EXIT ;  /* 0x000000000000294d */ /* 0x000fea0003800000 */
[----:B------:R-:W1:Y:S01]  /*09a0*/  I2F.U32.RP R4, R12 ;  /* 0x0000000c00047306 */ /* 0x000e620000209000 */
[----:B------:R-:W2:Y:S01]  /*09b0*/  LDCU UR4, c[0x0][0x398] ;  /* 0x00007300ff0477ac */ /* 0x000ea20008000800 */
[C---:B------:R-:W-:Y:S01]  /*09c0*/  IADD3 R0, PT, PT, R12.reuse, R11, RZ ;  /* 0x0000000b0c007210 */ /* 0x040fe20007ffe0ff */
[----:B------:R-:W-:Y:S01]  /*09d0*/  IMAD.MOV R7, RZ, RZ, -R12 ;  /* 0x000000ffff077224 */ /* 0x000fe200078e0a0c */
[----:B------:R-:W-:Y:S01]  /*09e0*/  ISETP.NE.U32.AND P2, PT, R12, RZ, PT ;  /* 0x000000ff0c00720c */ /* 0x000fe20003f45070 */
[----:B------:R-:W-:Y:S03]  /*09f0*/  BSSY.RECONVERGENT B0, `(.L_x_12) ;  /* 0x0000033000007945 */ /* 0x000fe60003800200 */
[----:B-1----:R-:W1:Y:S01]  /*0a00*/  MUFU.RCP R4, R4 ;  /* 0x0000000400047308 */ /* 0x002e620000001000 */
[C---:B--2---:R-:W-:Y:S02]  /*0a10*/  ISETP.GE.AND P0, PT, R0.reuse, UR4, PT ;  /* 0x0000000400007c0c */ /* 0x044fe4000bf06270 */
[----:B------:R-:W-:-:S02]  /*0a20*/  VIMNMX R5, PT, PT, R0, UR4, !PT ;  /* 0x0000000400057c48 */ /* 0x000fc4000ffe0100 */
[----:B------:R-:W-:-:S04]  /*0a30*/  SEL R18, RZ, 0x1, P0 ;  /* 0x00000001ff127807 */ /* 0x000fc80000000000 */
[----:B------:R-:W-:Y:S02]  /*0a40*/  IADD3 R5, PT, PT, R5, -R0, -R18 ;  /* 0x8000000005057210 */ /* 0x000fe40007ffe812 */
[----:B-1----:R-:W-:-:S04]  /*0a50*/  IADD3 R2, PT, PT, R4, 0xffffffe, RZ ;  /* 0x0ffffffe04027810 */ /* 0x002fc80007ffe0ff */
[----:B------:R1:W2:Y:S02]  /*0a60*/  F2I.FTZ.U32.TRUNC.NTZ R3, R2 ;  /* 0x0000000200037305 */ /* 0x0002a4000021f000 */
[----:B-1----:R-:W-:Y:S02]  /*0a70*/  IMAD.MOV.U32 R2, RZ, RZ, RZ ;  /* 0x000000ffff027224 */ /* 0x002fe400078e00ff */
[----:B--2---:R-:W-:-:S04]  /*0a80*/  IMAD R7, R7, R3, RZ ;  /* 0x0000000307077224 */ /* 0x004fc800078e02ff */
[----:B------:R-:W-:-:S06]  /*0a90*/  IMAD.HI.U32 R4, R3, R7, R2 ;  /* 0x0000000703047227 */ /* 0x000fcc00078e0002 */
[----:B------:R-:W-:-:S05]  /*0aa0*/  IMAD.HI.U32 R3, R4, R5, RZ ;  /* 0x0000000504037227 */ /* 0x000fca00078e00ff */
[----:B------:R-:W-:-:S05]  /*0ab0*/  IADD3 R0, PT, PT, -R3, RZ, RZ ;  /* 0x000000ff03007210 */ /* 0x000fca0007ffe1ff */
[----:B------:R-:W-:-:S05]  /*0ac0*/  IMAD R5, R12, R0, R5 ;  /* 0x000000000c057224 */ /* 0x000fca00078e0205 */
[----:B------:R-:W-:-:S13]  /*0ad0*/  ISETP.GE.U32.AND P0, PT, R5, R12, PT ;  /* 0x0000000c0500720c */ /* 0x000fda0003f06070 */
[----:B------:R-:W-:Y:S01]  /*0ae0*/  @P0 IMAD.IADD R5, R5, 0x1, -R12 ;  /* 0x0000000105050824 */ /* 0x000fe200078e0a0c */
[----:B------:R-:W-:-:S04]  /*0af0*/  @P0 IADD3 R3, PT, PT, R3, 0x1, RZ ;  /* 0x0000000103030810 */ /* 0x000fc80007ffe0ff */
[----:B------:R-:W-:-:S13]  /*0b00*/  ISETP.GE.U32.AND P1, PT, R5, R12, PT ;  /* 0x0000000c0500720c */ /* 0x000fda0003f26070 */
[----:B------:R-:W-:Y:S01]  /*0b10*/  @P1 VIADD R3, R3, 0x1 ;  /* 0x0000000103031836 */ /* 0x000fe20000000000 */
[----:B------:R-:W-:-:S04]  /*0b20*/  @!P2 LOP3.LUT R3, RZ, R12, RZ, 0x33, !PT ;  /* 0x0000000cff03a212 */ /* 0x000fc800078e33ff */
[----:B------:R-:W-:-:S04]  /*0b30*/  IADD3 R18, PT, PT, R18, R3, RZ ;  /* 0x0000000312127210 */ /* 0x000fc80007ffe0ff */
[----:B------:R-:W-:-:S04]  /*0b40*/  LOP3.LUT R0, R18, 0x3, RZ, 0xc0, !PT ;  /* 0x0000000312007812 */ /* 0x000fc800078ec0ff */
[----:B------:R-:W-:-:S13]  /*0b50*/  ISETP.NE.AND P0, PT, R0, 0x3, PT ;  /* 0x000000030000780c */ /* 0x000fda0003f05270 */
[----:B------:R-:W-:Y:S05]  /*0b60*/  @!P0 BRA `(.L_x_13) ;  /* 0x00000000006c8947 */ /* 0x000fea0003800000 */
[----:B------:R-:W1:Y:S01]  /*0b70*/  LDC.64 R2, c[0x0][0x380] ;  /* 0x0000e000ff027b82 */ /* 0x000e620000000a00 */
[----:B------:R-:W-:-:S05]  /*0b80*/  VIADD R0, R18, 0x1 ;  /* 0x0000000112007836 */ /* 0x000fca0000000000 */
[----:B------:R-:W-:Y:S02]  /*0b90*/  LOP3.LUT R0, R0, 0x3, RZ, 0xc0, !PT ;  /* 0x0000000300007812 */ /* 0x000fe400078ec0ff */
[----:B------:R-:W2:Y:S02]  /*0ba0*/  LDC.64 R4, c[0x0][0x390] ;  /* 0x0000e400ff047b82 */ /* 0x000ea40000000a00 */
[----:B------:R-:W-:-:S06]  /*0bb0*/  IADD3 R22, PT, PT, -R0, RZ, RZ ;  /* 0x000000ff00167210 */ /* 0x000fcc0007ffe1ff */
[----:B------:R-:W3:Y:S02]  /*0bc0*/  LDC.64 R6, c[0x0][0x388] ;  /* 0x0000e200ff067b82 */ /* 0x000ee40000000a00 */
.L_x_16:
[----:B-1--4-:R-:W-:-:S05]  /*0bd0*/  IMAD.WIDE R14, R11, 0x4, R2 ;  /* 0x000000040b0e7825 */ /* 0x012fca00078e0202 */
[----:B------:R-:W4:Y:S01]  /*0be0*/  LDG.E R19, desc[UR6][R14.64] ;  /* 0x000000060e137981 */ /* 0x000f22000c1e1900 */
[----:B------:R-:W1:Y:S01]  /*0bf0*/  MUFU.RCP R0, R13 ;  /* 0x0000000d00007308 */ /* 0x000e620000001000 */
[----:B------:R-:W-:Y:S01]  /*0c00*/  VIADD R22, R22, 0x1 ;  /* 0x0000000116167836 */ /* 0x000fe20000000000 */
[----:B------:R-:W-:Y:S04]  /*0c10*/  BSSY.RECONVERGENT B1, `(.L_x_14) ;  /* 0x000000c000017945 */ /* 0x000fe80003800200 */
[----:B------:R-:W-:Y:S01]  /*0c20*/  ISETP.NE.AND P2, PT, R22, RZ, PT ;  /* 0x000000ff1600720c */ /* 0x000fe20003f45270 */
[----:B-1----:R-:W-:-:S04]  /*0c30*/  FFMA R9, R0, -R13, 1 ;  /* 0x3f80000000097423 */ /* 0x002fc8000000080d */
[----:B------:R-:W-:Y:S01]  /*0c40*/  FFMA R0, R0, R9, R0 ;  /* 0x0000000900007223 */ /* 0x000fe20000000000 */
[----:B----4-:R-:W1:Y:S03]  /*0c50*/  FCHK P0, R19, R13 ;  /* 0x0000000d13007302 */ /* 0x010e660000000000 */
[----:B0-----:R-:W-:-:S04]  /*0c60*/  FFMA R8, R19, R0, RZ ;  /* 0x0000000013087223 */ /* 0x001fc800000000ff */
[----:B------:R-:W-:-:S04]  /*0c70*/  FFMA R9, R8, -R13, R19 ;  /* 0x8000000d08097223 */ /* 0x000fc80000000013 */
[----:B------:R-:W-:Y:S01]  /*0c80*/  FFMA R0, R0, R9, R8 ;  /* 0x0000000900007223 */ /* 0x000fe20000000008 */
[----:B--2---:R-:W-:Y:S01]  /*0c90*/  IMAD.WIDE R8, R11, 0x4, R4 ;  /* 0x000000040b087825 */ /* 0x004fe200078e0204 */
[----:B-1----:R-:W-:Y:S06]  /*0ca0*/  @!P0 BRA `(.L_x_15) ;  /* 0x0000000000088947 */ /* 0x002fec0003800000 */
[----:B------:R-:W-:-:S07]  /*0cb0*/  MOV R10, 0xcd0 ;  /* 0x00000cd0000a7802 */ /* 0x000fce0000000f00 */
[----:B---3--:R-:W-:Y:S05]  /*0cc0*/  CALL.REL.NOINC `($__internal_1_$__cuda_sm3x_div_rn_noftz_f32_slowpath) ;  /* 0x0000000800247944 */ /* 0x008fea0003c00000 */
.L_x_15:
[----:B------:R-:W-:Y:S05]  /*0cd0*/  BSYNC.RECONVERGENT B1 ;  /* 0x0000000000017941 */ /* 0x000fea0003800200 */
.L_x_14:
[----:B---3--:R-:W-:Y:S01]  /*0ce0*/  FFMA R15, R0, R6, R7 ;  /* 0x00000006000f7223 */ /* 0x008fe20000000007 */
[----:B------:R-:W-:-:S04]  /*0cf0*/  IADD3 R11, PT, PT, R12, R11, RZ ;  /* 0x0000000b0c0b7210 */ /* 0x000fc80007ffe0ff */
[----:B------:R4:W-:Y:S01]  /*0d00*/  STG.E desc[UR6][R8.64], R15 ;  /* 0x0000000f08007986 */ /* 0x0009e2000c101906 */
[----:B------:R-:W-:Y:S05]  /*0d10*/  @P2 BRA `(.L_x_16) ;  /* 0xfffffffc00ac2947 */ /* 0x000fea000383ffff */
.L_x_13:
[----:B------:R-:W-:Y:S05]  /*0d20*/  BSYNC.RECONVERGENT B0 ;  /* 0x0000000000007941 */ /* 0x000fea0003800200 */
.L_x_12:
[----:B------:R-:W1:Y:S01]  /*0d30*/  LDC.64 R2, c[0x0][0x380] ;  /* 0x0000e000ff027b82 */ /* 0x000e620000000a00 */
[----:B------:R-:W-:Y:S01]  /*0d40*/  ISETP.GE.U32.AND P0, PT, R18, 0x3, PT ;  /* 0x000000031200780c */ /* 0x000fe20003f06070 */
[----:B------:R-:W2:Y:S06]  /*0d50*/  LDCU UR4, c[0x0][0x398] ;  /* 0x00007300ff0477ac */ /* 0x000eac0008000800 */
[----:B------:R-:W3:Y:S08]  /*0d60*/  LDC.64 R4, c[0x0][0x390] ;  /* 0x0000e400ff047b82 */ /* 0x000ef00000000a00 */
[----:B------:R-:W0:Y:S01]  /*0d70*/  LDC.64 R6, c[0x0][0x388] ;  /* 0x0000e200ff067b82 */ /* 0x000e220000000a00 */
[----:B--2---:R-:W-:Y:S05]  /*0d80*/  @!P0 EXIT ;  /* 0x000000000000894d */ /* 0x004fea0003800000 */
.L_x_25:
[----:B-1----:R-:W-:-:S05]  /*0d90*/  IMAD.WIDE R22, R11, 0x4, R2 ;  /* 0x000000040b167825 */ /* 0x002fca00078e0202 */
[----:B------:R-:W2:Y:S01]  /*0da0*/  LDG.E R19, desc[UR6][R22.64] ;  /* 0x0000000616137981 */ /* 0x000ea2000c1e1900 */
[----:B------:R-:W4:Y:S01]  /*0db0*/  MUFU.RCP R0, R13 ;  /* 0x0000000d00007308 */ /* 0x000f220000001000 */
[----:B------:R-:W-:Y:S01]  /*0dc0*/  BSSY.RECONVERGENT B0, `(.L_x_17) ;  /* 0x000000a000007945 */ /* 0x000fe20003800200 */
[----:B----4-:R-:W-:-:S04]  /*0dd0*/  FFMA R9, R0, -R13, 1 ;  /* 0x3f80000000097423 */ /* 0x010fc8000000080d */
[----:B------:R-:W-:Y:S02]  /*0de0*/  FFMA R0, R0, R9, R0 ;  /* 0x0000000900007223 */ /* 0x000fe40000000000 */
[----:B--2---:R-:W1:Y:S02]  /*0df0*/  FCHK P0, R19, R13 ;  /* 0x0000000d13007302 */ /* 0x004e640000000000 */
[----:B0-----:R-:W-:-:S04]  /*0e00*/  FFMA R8, R0, R19, RZ ;  /* 0x0000001300087223 */ /* 0x001fc800000000ff */
[----:B------:R-:W-:-:S04]  /*0e10*/  FFMA R9, R8, -R13, R19 ;  /* 0x8000000d08097223 */ /* 0x000fc80000000013 */
[----:B------:R-:W-:Y:S01]  /*0e20*/  FFMA R0, R0, R9, R8 ;  /* 0x0000000900007223 */ /* 0x000fe20000000008 */
[----:B-1----:R-:W-:Y:S06]  /*0e30*/  @!P0 BRA `(.L_x_18) ;  /* 0x0000000000088947 */ /* 0x002fec0003800000 */
[----:B------:R-:W-:-:S07]  /*0e40*/  MOV R10, 0xe60 ;  /* 0x00000e60000a7802 */ /* 0x000fce0000000f00 */
[----:B---3--:R-:W-:Y:S05]  /*0e50*/  CALL.REL.NOINC `($__internal_1_$__cuda_sm3x_div_rn_noftz_f32_slowpath) ;  /* 0x0000000400c07944 */ /* 0x008fea0003c00000 */
.L_x_18:
[----:B------:R-:W-:Y:S05]  /*0e60*/  BSYNC.RECONVERGENT B0 ;  /* 0x0000000000007941 */ /* 0x000fea0003800200 */
.L_x_17:
[----:B------:R-:W-:Y:S01]  /*0e70*/  FFMA R15, R0, R6, R7 ;  /* 0x00000006000f7223 */ /* 0x000fe20000000007 */
[----:B---3--:R-:W-:-:S04]  /*0e80*/  IMAD.WIDE R8, R11, 0x4, R4 ;  /* 0x000000040b087825 */ /* 0x008fc800078e0204 */
[----:B------:R-:W-:Y:S01]  /*0e90*/  IMAD.WIDE R22, R12, 0x4, R22 ;  /* 0x000000040c167825 */ /* 0x000fe200078e0216 */
[----:B------:R0:W-:Y:S04]  /*0ea0*/  STG.E desc[UR6][R8.64], R15 ;  /* 0x0000000f08007986 */ /* 0x0001e8000c101906 */
[----:B------:R-:W2:Y:S01]  /*0eb0*/  LDG.E R19, desc[UR6][R22.64] ;  /* 0x0000000616137981 */ /* 0x000ea2000c1e1900 */
[----:B------:R-:W1:Y:S01]  /*0ec0*/  MUFU.RCP R0, R13 ;  /* 0x0000000d00007308 */ /* 0x000e620000001000 */
[----:B------:R-:W-:Y:S01]  /*0ed0*/  BSSY.RECONVERGENT B0, `(.L_x_19) ;  /* 0x000000a000007945 */ /* 0x000fe20003800200 */
[----:B-1----:R-:W-:-:S04]  /*0ee0*/  FFMA R17, R0, -R13, 1 ;  /* 0x3f80000000117423 */ /* 0x002fc8000000080d */
[----:B------:R-:W-:Y:S02]  /*0ef0*/  FFMA R0, R0, R17, R0 ;  /* 0x0000001100007223 */ /* 0x000fe40000000000 */
[----:B--2---:R-:W1:Y:S02]  /*0f00*/  FCHK P0, R19, R13 ;  /* 0x0000000d13007302 */ /* 0x004e640000000000 */
[----:B------:R-:W-:-:S04]  /*0f10*/  FFMA R10, R0, R19, RZ ;  /* 0x00000013000a7223 */ /* 0x000fc800000000ff */
[----:B------:R-:W-:-:S04]  /*0f20*/  FFMA R17, R10, -R13, R19 ;  /* 0x8000000d0a117223 */ /* 0x000fc80000000013 */
[----:B------:R-:W-:Y:S01]  /*0f30*/  FFMA R0, R0, R17, R10 ;  /* 0x0000001100007223 */ /* 0x000fe2000000000a */
[----:B01----:R-:W-:Y:S06]  /*0f40*/  @!P0 BRA `(.L_x_20) ;  /* 0x0000000000088947 */ /* 0x003fec0003800000 */
[----:B------:R-:W-:-:S07]  /*0f50*/  MOV R10, 0xf70 ;  /* 0x00000f70000a7802 */ /* 0x000fce0000000f00 */
[----:B------:R-:W-:Y:S05]  /*0f60*/  CALL.REL.NOINC `($__internal_1_$__cuda_sm3x_div_rn_noftz_f32_slowpath) ;  /* 0x00000004007c7944 */ /* 0x000fea0003c00000 */
.L_x_20:
[----:B------:R-:W-:Y:S05]  /*0f70*/  BSYNC.RECONVERGENT B0 ;  /* 0x0000000000007941 */ /* 0x000fea0003800200 */
.L_x_19:
[----:B------:R-:W-:Y:S01]  /*0f80*/  FFMA R15, R0, R6, R7 ;  /* 0x00000006000f7223 */ /* 0x000fe20000000007 */
[----:B------:R-:W-:-:S04]  /*0f90*/  IMAD.WIDE R8, R12, 0x4, R8 ;  /* 0x000000040c087825 */ /* 0x000fc800078e0208 */
        /* <DEDUP_REMOVED lines=14> */
.L_x_22:
[----:B------:R-:W-:Y:S05]  /*1080*/  BSYNC.RECONVERGENT B0 ;  /* 0x0000000000007941 */ /* 0x000fea0003800200 */
.L_x_21:
        /* <DEDUP_REMOVED lines=16> */
.L_x_24:
[----:B------:R-:W-:Y:S05]  /*1190*/  BSYNC.RECONVERGENT B0 ;  /* 0x0000000000007941 */ /* 0x000fea0003800200 */
.L_x_23:
[----:B------:R-:W-:Y:S01]  /*11a0*/  FFMA R15, R0, R6, R7 ;  /* 0x00000006000f7223 */ /* 0x000fe20000000007 */
[----:B------:R-:W-:-:S04]  /*11b0*/  IMAD.WIDE R8, R12, 0x4, R8 ;  /* 0x000000040c087825 */ /* 0x000fc800078e0208 */
[----:B------:R-:W-:Y:S01]  /*11c0*/  IMAD R11, R12, 0x4, R11 ;  /* 0x000000040c0b7824 */ /* 0x000fe200078e020b */
[----:B------:R2:W-:Y:S04]  /*11d0*/  STG.E desc[UR6][R8.64], R15 ;  /* 0x0000000f08007986 */ /* 0x0005e8000c101906 */
[----:B------:R-:W-:-:S13]  /*11e0*/  ISETP.GE.AND P0, PT, R11, UR4, PT ;  /* 0x000000040b007c0c */ /* 0x000fda000bf06270 */
[----:B--2---:R-:W-:Y:S05]  /*11f0*/  @!P0 BRA `(.L_x_25) ;  /* 0xfffffff800e48947 */ /* 0x004fea000383ffff */
[----:B------:R-:W-:Y:S05]  /*1200*/  EXIT ;  /* 0x000000000000794d */ /* 0x000fea0003800000 */
.L_x_7:
[----:B------:R-:W-:Y:S02]  /*1210*/  HFMA2 R7, -RZ, RZ, 0, 9.5367431640625e-07 ;  /* 0x00000010ff077431 */ /* 0x000fe400000001ff */
[----:B------:R-:W-:-:S07]  /*1220*/  IMAD.MOV.U32 R10, RZ, RZ, 0x1f ;  /* 0x0000001fff0a7424 */ /* 0x000fce00078e00ff */
[----:B-1----:R-:W-:Y:S05]  /*1230*/  WARPSYNC.COLLECTIVE R3, `(.L_x_26) ;  /* 0x0000000003087348 */ /* 0x002fea0003c00000 */
[----:B-1----:R0:W1:Y:S02]  /*1240*/  SHFL.DOWN P1, R5, R0, R7, R10 ;  /* 0x0800000700057389 */ /* 0x002064000002000a */
[----:B01----:R-:W-:Y:S05]  /*1250*/  ENDCOLLECTIVE ;  /* 0x000000000000791b */ /* 0x003fea0003800000 */
.L_x_26:
[----:B------:R-:W-:Y:S02]  /*1260*/  IMAD.MOV.U32 R7, RZ, RZ, 0x8 ;  /* 0x00000008ff077424 */ /* 0x000fe400078e00ff */
[----:B------:R-:W-:-:S05]  /*1270*/  FADD R2, R5, R0 ;  /* 0x0000000005027221 */ /* 0x000fca0000000000 */
[----:B------:R-:W-:-:S07]  /*1280*/  MOV R0, R2 ;  /* 0x0000000200007202 */ /* 0x000fce0000000f00 */
[----:B------:R-:W-:Y:S05]  /*1290*/  WARPSYNC.COLLECTIVE R3, `(.L_x_27) ;  /* 0x0000000003087348 */ /* 0x000fea0003c00000 */
[----:B------:R0:W1:Y:S02]  /*12a0*/  SHFL.DOWN P1, R5, R0, R7, R10 ;  /* 0x0800000700057389 */ /* 0x000064000002000a */
[----:B01----:R-:W-:Y:S05]  /*12b0*/  ENDCOLLECTIVE ;  /* 0x000000000000791b */ /* 0x003fea0003800000 */
.L_x_27:
[----:B------:R-:W-:Y:S02]  /*12c0*/  IMAD.MOV.U32 R7, RZ, RZ, 0x4 ;  /* 0x00000004ff077424 */ /* 0x000fe400078e00ff */
[----:B------:R-:W-:-:S05]  /*12d0*/  FADD R4, R2, R5 ;  /* 0x0000000502047221 */ /* 0x000fca0000000000 */
[----:B------:R-:W-:-:S07]  /*12e0*/  MOV R0, R4 ;  /* 0x0000000400007202 */ /* 0x000fce0000000f00 */
[----:B------:R-:W-:Y:S05]  /*12f0*/  WARPSYNC.COLLECTIVE R3, `(.L_x_28) ;  /* 0x0000000003087348 */ /* 0x000fea0003c00000 */
[----:B------:R0:W1:Y:S02]  /*1300*/  SHFL.DOWN P1, R5, R0, R7, R10 ;  /* 0x0800000700057389 */ /* 0x000064000002000a */
[----:B01----:R-:W-:Y:S05]  /*1310*/  ENDCOLLECTIVE ;  /* 0x000000000000791b */ /* 0x003fea0003800000 */
.L_x_28:
[----:B------:R-:W-:Y:S02]  /*1320*/  IMAD.MOV.U32 R7, RZ, RZ, 0x2 ;  /* 0x00000002ff077424 */ /* 0x000fe400078e00ff */
[----:B------:R-:W-:-:S05]  /*1330*/  FADD R6, R4, R5 ;  /* 0x0000000504067221 */ /* 0x000fca0000000000 */
[----:B------:R-:W-:-:S07]  /*1340*/  MOV R0, R6 ;  /* 0x0000000600007202 */ /* 0x000fce0000000f00 */
[----:B------:R-:W-:Y:S05]  /*1350*/  WARPSYNC.COLLECTIVE R3, `(.L_x_29) ;  /* 0x0000000003087348 */ /* 0x000fea0003c00000 */
[----:B------:R0:W1:Y:S02]  /*1360*/  SHFL.DOWN P1, R5, R0, R7, R10 ;  /* 0x0800000700057389 */ /* 0x000064000002000a */
[----:B01----:R-:W-:Y:S05]  /*1370*/  ENDCOLLECTIVE ;  /* 0x000000000000791b */ /* 0x003fea0003800000 */
.L_x_29:
[----:B------:R-:W-:Y:S02]  /*1380*/  IMAD.MOV.U32 R7, RZ, RZ, 0x1 ;  /* 0x00000001ff077424 */ /* 0x000fe400078e00ff */
[----:B------:R-:W-:-:S05]  /*1390*/  FADD R8, R6, R5 ;  /* 0x0000000506087221 */ /* 0x000fca0000000000 */
[----:B------:R-:W-:-:S07]  /*13a0*/  MOV R0, R8 ;  /* 0x0000000800007202 */ /* 0x000fce0000000f00 */
[----:B------:R-:W-:Y:S05]  /*13b0*/  WARPSYNC.COLLECTIVE R3, `(.L_x_30) ;  /* 0x0000000003087348 */ /* 0x000fea0003c00000 */
[----:B------:R0:W1:Y:S02]  /*13c0*/  SHFL.DOWN P1, R5, R0, R7, R10 ;  /* 0x0800000700057389 */ /* 0x000064000002000a */
[----:B01----:R-:W-:Y:S05]  /*13d0*/  ENDCOLLECTIVE ;  /* 0x000000000000791b */ /* 0x003fea0003800000 */
.L_x_30:
[----:B------:R-:W-:Y:S05]  /*13e0*/  BRA `(.L_x_31) ;  /* 0xfffffff000d07947 */ /* 0x000fea000383ffff */
        .weak           $__internal_0_$__cuda_sm20_sqrt_rn_f32_slowpath
        .type           $__internal_0_$__cuda_sm20_sqrt_rn_f32_slowpath,@function
        .size           $__internal_0_$__cuda_sm20_sqrt_rn_f32_slowpath,($__internal_1_$__cuda_sm3x_div_rn_noftz_f32_slowpath - $__internal_0_$__cuda_sm20_sqrt_rn_f32_slowpath)
$__internal_0_$__cuda_sm20_sqrt_rn_f32_slowpath:
[----:B------:R-:W-:-:S13]  /*13f0*/  LOP3.LUT P0, RZ, R0, 0x7fffffff, RZ, 0xc0, !PT ;  /* 0x7fffffff00ff7812 */ /* 0x000fda000780c0ff */
[----:B------:R-:W-:Y:S01]  /*1400*/  @!P0 MOV R2, R0 ;  /* 0x0000000000028202 */ /* 0x000fe20000000f00 */
[----:B------:R-:W-:Y:S06]  /*1410*/  @!P0 BRA `(.L_x_32) ;  /* 0x0000000000408947 */ /* 0x000fec0003800000 */
[----:B------:R-:W-:-:S13]  /*1420*/  FSETP.GEU.FTZ.AND P0, PT, R0, RZ, PT ;  /* 0x000000ff0000720b */ /* 0x000fda0003f1e000 */
[----:B------:R-:W-:Y:S01]  /*1430*/  @!P0 IMAD.MOV.U32 R2, RZ, RZ, 0x7fffffff ;  /* 0x7fffffffff028424 */ /* 0x000fe200078e00ff */
[----:B------:R-:W-:Y:S06]  /*1440*/  @!P0 BRA `(.L_x_32) ;  /* 0x0000000000348947 */ /* 0x000fec0003800000 */
[----:B------:R-:W-:-:S13]  /*1450*/  FSETP.GTU.FTZ.AND P0, PT, |R0|, +INF , PT ;  /* 0x7f8000000000780b */ /* 0x000fda0003f1c200 */
[----:B------:R-:W-:Y:S01]  /*1460*/  @P0 FADD.FTZ R2, R0, 1 ;  /* 0x3f80000000020421 */ /* 0x000fe20000010000 */
[----:B------:R-:W-:Y:S06]  /*1470*/  @P0 BRA `(.L_x_32) ;  /* 0x0000000000280947 */ /* 0x000fec0003800000 */
[----:B------:R-:W-:-:S13]  /*1480*/  FSETP.NEU.FTZ.AND P0, PT, |R0|, +INF , PT ;  /* 0x7f8000000000780b */ /* 0x000fda0003f1d200 */
[----:B------:R-:W-:-:S04]  /*1490*/  @P0 FFMA R3, R0, 1.84467440737095516160e+19, RZ ;  /* 0x5f80000000030823 */ /* 0x000fc800000000ff */
[----:B------:R-:W0:Y:S02]  /*14a0*/  @P0 MUFU.RSQ R2, R3 ;  /* 0x0000000300020308 */ /* 0x000e240000001400 */
[----:B0-----:R-:W-:Y:S01]  /*14b0*/  @P0 FMUL.FTZ R4, R3, R2 ;  /* 0x0000000203040220 */ /* 0x001fe20000410000 */
[----:B------:R-:W-:Y:S01]  /*14c0*/  @P0 FMUL.FTZ R6, R2, 0.5 ;  /* 0x3f00000002060820 */ /* 0x000fe20000410000 */
[----:B------:R-:W-:Y:S02]  /*14d0*/  @!P0 MOV R2, R0 ;  /* 0x0000000000028202 */ /* 0x000fe40000000f00 */
[----:B------:R-:W-:-:S04]  /*14e0*/  @P0 FADD.FTZ R5, -R4, -RZ ;  /* 0x800000ff04050221 */ /* 0x000fc80000010100 */
[----:B------:R-:W-:-:S04]  /*14f0*/  @P0 FFMA R5, R4, R5, R3 ;  /* 0x0000000504050223 */ /* 0x000fc80000000003 */
[----:B------:R-:W-:-:S04]  /*1500*/  @P0 FFMA R5, R5, R6, R4 ;  /* 0x0000000605050223 */ /* 0x000fc80000000004 */
[----:B------:R-:W-:-:S07]  /*1510*/  @P0 FMUL.FTZ R2, R5, 2.3283064365386962891e-10 ;  /* 0x2f80000005020820 */ /* 0x000fce0000410000 */
.L_x_32:
[----:B------:R-:W-:Y:S01]  /*1520*/  IMAD.MOV.U32 R13, RZ, RZ, R2 ;  /* 0x000000ffff0d7224 */ /* 0x000fe200078e0002 */
[----:B------:R-:W-:Y:S01]  /*1530*/  MOV R2, R7 ;  /* 0x0000000700027202 */ /* 0x000fe20000000f00 */
[----:B------:R-:W-:-:S04]  /*1540*/  IMAD.MOV.U32 R3, RZ, RZ, 0x0 ;  /* 0x00000000ff037424 */ /* 0x000fc800078e00ff */
[----:B------:R-:W-:Y:S05]  /*1550*/  RET.REL.NODEC R2 `(_Z10rms_kernelPKfffPfif) ;  /* 0xffffffe802a87950 */ /* 0x000fea0003c3ffff */
        .weak           $__internal_1_$__cuda_sm3x_div_rn_noftz_f32_slowpath
        .type           $__internal_1_$__cuda_sm3x_div_rn_noftz_f32_slowpath,@function
        .size           $__internal_1_$__cuda_sm3x_div_rn_noftz_f32_slowpath,(.L_x_46 - $__internal_1_$__cuda_sm3x_div_rn_noftz_f32_slowpath)
$__internal_1_$__cuda_sm3x_div_rn_noftz_f32_slowpath:
[----:B------:R-:W-:Y:S01]  /*1560*/  SHF.R.U32.HI R17, RZ, 0x17, R13 ;  /* 0x00000017ff117819 */ /* 0x000fe2000001160d */
[----:B------:R-:W-:Y:S01]  /*1570*/  BSSY.RECONVERGENT B2, `(.L_x_33) ;  /* 0x0000063000027945 */ /* 0x000fe20003800200 */
[----:B------:R-:W-:Y:S02]  /*1580*/  SHF.R.U32.HI R14, RZ, 0x17, R19 ;  /* 0x00000017ff0e7819 */ /* 0x000fe40000011613 */
[----:B------:R-:W-:Y:S02]  /*1590*/  LOP3.LUT R17, R17, 0xff, RZ, 0xc0, !PT ;  /* 0x000000ff11117812 */ /* 0x000fe400078ec0ff */
[----:B------:R-:W-:Y:S02]  /*15a0*/  LOP3.LUT R14, R14, 0xff, RZ, 0xc0, !PT ;  /* 0x000000ff0e0e7812 */ /* 0x000fe400078ec0ff */
[----:B------:R-:W-:Y:S02]  /*15b0*/  IADD3 R0, PT, PT, R17, -0x1, RZ ;  /* 0xffffffff11007810 */ /* 0x000fe40007ffe0ff */
[----:B------:R-:W-:Y:S01]  /*15c0*/  MOV R20, R13 ;  /* 0x0000000d00147202 */ /* 0x000fe20000000f00 */
[----:B------:R-:W-:Y:S01]  /*15d0*/  VIADD R15, R14, 0xffffffff ;  /* 0xffffffff0e0f7836 */ /* 0x000fe20000000000 */
[----:B------:R-:W-:-:S04]  /*15e0*/  ISETP.GT.U32.AND P0, PT, R0, 0xfd, PT ;  /* 0x000000fd0000780c */ /* 0x000fc80003f04070 */
[----:B------:R-:W-:-:S13]  /*15f0*/  ISETP.GT.U32.OR P0, PT, R15, 0xfd, P0 ;  /* 0x000000fd0f00780c */ /* 0x000fda0000704470 */
[----:B------:R-:W-:Y:S01]  /*1600*/  @!P0 IMAD.MOV.U32 R16, RZ, RZ, RZ ;  /* 0x000000ffff108224 */ /* 0x000fe200078e00ff */
[----:B------:R-:W-:Y:S06]  /*1610*/  @!P0 BRA `(.L_x_34) ;  /* 0x00000000005c8947 */ /* 0x000fec0003800000 */
[----:B------:R-:W-:Y:S02]  /*1620*/  FSETP.GTU.FTZ.AND P0, PT, |R19|, +INF , PT ;  /* 0x7f8000001300780b */ /* 0x000fe40003f1c200 */
[----:B------:R-:W-:-:S04]  /*1630*/  FSETP.GTU.FTZ.AND P1, PT, |R13|, +INF , PT ;  /* 0x7f8000000d00780b */ /* 0x000fc80003f3c200 */
[----:B------:R-:W-:-:S13]  /*1640*/  PLOP3.LUT P0, PT, P0, P1, PT, 0xf8, 0x8f ;  /* 0x00000000008f781c */ /* 0x000fda0000703f70 */
[----:B------:R-:W-:Y:S05]  /*1650*/  @P0 BRA `(.L_x_35) ;  /* 0x00000004004c0947 */ /* 0x000fea0003800000 */
[----:B------:R-:W-:-:S13]  /*1660*/  LOP3.LUT P0, RZ, R20, 0x7fffffff, R19, 0xc8, !PT ;  /* 0x7fffffff14ff7812 */ /* 0x000fda000780c813 */
[----:B------:R-:W-:Y:S05]  /*1670*/  @!P0 BRA `(.L_x_36) ;  /* 0x00000004003c8947 */ /* 0x000fea0003800000 */
[----:B------:R-:W-:Y:S02]  /*1680*/  FSETP.NEU.FTZ.AND P3, PT, |R19|, +INF , PT ;  /* 0x7f8000001300780b */ /* 0x000fe40003f7d200 */
[----:B------:R-:W-:Y:S02]  /*1690*/  FSETP.NEU.FTZ.AND P1, PT, |R13|, +INF , PT ;  /* 0x7f8000000d00780b */ /* 0x000fe40003f3d200 */
[----:B------:R-:W-:-:S11]  /*16a0*/  FSETP.NEU.FTZ.AND P0, PT, |R19|, +INF , PT ;  /* 0x7f8000001300780b */ /* 0x000fd60003f1d200 */
[----:B------:R-:W-:Y:S05]  /*16b0*/  @!P1 BRA !P3, `(.L_x_36) ;  /* 0x00000004002c9947 */ /* 0x000fea0005800000 */
[----:B------:R-:W-:-:S04]  /*16c0*/  LOP3.LUT P3, RZ, R19, 0x7fffffff, RZ, 0xc0, !PT ;  /* 0x7fffffff13ff7812 */ /* 0x000fc8000786c0ff */
[----:B------:R-:W-:-:S13]  /*16d0*/  PLOP3.LUT P1, PT, P1, P3, PT, 0x2f, 0xf2 ;  /* 0x0000000000f2781c */ /* 0x000fda0000f26577 */
[----:B------:R-:W-:Y:S05]  /*16e0*/  @P1 BRA `(.L_x_37) ;  /* 0x0000000400181947 */ /* 0x000fea0003800000 */
[----:B------:R-:W-:-:S04]  /*16f0*/  LOP3.LUT P1, RZ, R20, 0x7fffffff, RZ, 0xc0, !PT ;  /* 0x7fffffff14ff7812 */ /* 0x000fc8000782c0ff */
[----:B------:R-:W-:-:S13]  /*1700*/  PLOP3.LUT P0, PT, P0, P1, PT, 0x2f, 0xf2 ;  /* 0x0000000000f2781c */ /* 0x000fda0000702577 */
[----:B------:R-:W-:Y:S05]  /*1710*/  @P0 BRA `(.L_x_38) ;  /* 0x0000000400000947 */ /* 0x000fea0003800000 */
[----:B------:R-:W-:Y:S02]  /*1720*/  ISETP.GE.AND P0, PT, R15, RZ, PT ;  /* 0x000000ff0f00720c */ /* 0x000fe40003f06270 */
[----:B------:R-:W-:-:S11]  /*1730*/  ISETP.GE.AND P1, PT, R0, RZ, PT ;  /* 0x000000ff0000720c */ /* 0x000fd60003f26270 */
[----:B------:R-:W-:Y:S01]  /*1740*/  @P0 MOV R16, RZ ;  /* 0x000000ff00100202 */ /* 0x000fe20000000f00 */
[----:B------:R-:W-:Y:S02]  /*1750*/  @!P0 IMAD.MOV.U32 R16, RZ, RZ, -0x40 ;  /* 0xffffffc0ff108424 */ /* 0x000fe400078e00ff */
[----:B------:R-:W-:Y:S01]  /*1760*/  @!P0 FFMA R19, R19, 1.84467440737095516160e+19, RZ ;  /* 0x5f80000013138823 */ /* 0x000fe200000000ff */
[----:B------:R-:W-:Y:S02]  /*1770*/  @!P1 FFMA R20, R13, 1.84467440737095516160e+19, RZ ;  /* 0x5f8000000d149823 */ /* 0x000fe400000000ff */
[----:B------:R-:W-:-:S07]  /*1780*/  @!P1 IADD3 R16, PT, PT, R16, 0x40, RZ ;  /* 0x0000004010109810 */ /* 0x000fce0007ffe0ff */
.L_x_34:
[----:B------:R-:W-:Y:S01]  /*1790*/  LEA R15, R17, 0xc0800000, 0x17 ;  /* 0xc0800000110f7811 */ /* 0x000fe200078eb8ff */
[----:B------:R-:W-:Y:S01]  /*17a0*/  BSSY.RECONVERGENT B3, `(.L_x_39) ;  /* 0x0000036000037945 */ /* 0x000fe20003800200 */
[----:B------:R-:W-:-:S03]  /*17b0*/  IADD3 R14, PT, PT, R14, -0x7f, RZ ;  /* 0xffffff810e0e7810 */ /* 0x000fc60007ffe0ff */
[----:B------:R-:W-:Y:S01]  /*17c0*/  IMAD.IADD R24, R20, 0x1, -R15 ;  /* 0x0000000114187824 */ /* 0x000fe200078e0a0f */
[C---:B------:R-:W-:Y:S01]  /*17d0*/  IADD3 R17, PT, PT, R14.reuse, 0x7f, -R17 ;  /* 0x0000007f0e117810 */ /* 0x040fe20007ffe811 */
[----:B------:R-:W-:Y:S02]  /*17e0*/  IMAD R0, R14, -0x800000, R19 ;  /* 0xff8000000e007824 */ /* 0x000fe400078e0213 */
[----:B------:R-:W0:Y:S01]  /*17f0*/  MUFU.RCP R20, R24 ;  /* 0x0000001800147308 */ /* 0x000e220000001000 */
[----:B------:R-:W-:Y:S01]  /*1800*/  FADD.FTZ R15, -R24, -RZ ;  /* 0x800000ff180f7221 */ /* 0x000fe20000010100 */
[----:B------:R-:W-:-:S03]  /*1810*/  IMAD.IADD R17, R17, 0x1, R16 ;  /* 0x0000000111117824 */ /* 0x000fc600078e0210 */
[----:B0-----:R-:W-:-:S04]  /*1820*/  FFMA R21, R20, R15, 1 ;  /* 0x3f80000014157423 */ /* 0x001fc8000000000f */
[----:B------:R-:W-:-:S04]  /*1830*/  FFMA R19, R20, R21, R20 ;  /* 0x0000001514137223 */ /* 0x000fc80000000014 */
[----:B------:R-:W-:-:S04]  /*1840*/  FFMA R20, R0, R19, RZ ;  /* 0x0000001300147223 */ /* 0x000fc800000000ff */
[----:B------:R-:W-:-:S04]  /*1850*/  FFMA R21, R15, R20, R0 ;  /* 0x000000140f157223 */ /* 0x000fc80000000000 */
[----:B------:R-:W-:-:S04]  /*1860*/  FFMA R20, R19, R21, R20 ;  /* 0x0000001513147223 */ /* 0x000fc80000000014 */
[----:B------:R-:W-:-:S04]  /*1870*/  FFMA R15, R15, R20, R0 ;  /* 0x000000140f0f7223 */ /* 0x000fc80000000000 */
[----:B------:R-:W-:-:S05]  /*1880*/  FFMA R0, R19, R15, R20 ;  /* 0x0000000f13007223 */ /* 0x000fca0000000014 */
[----:B------:R-:W-:-:S04]  /*1890*/  SHF.R.U32.HI R14, RZ, 0x17, R0 ;  /* 0x00000017ff0e7819 */ /* 0x000fc80000011600 */
[----:B------:R-:W-:-:S04]  /*18a0*/  LOP3.LUT R14, R14, 0xff, RZ, 0xc0, !PT ;  /* 0x000000ff0e0e7812 */ /* 0x000fc800078ec0ff */
[----:B------:R-:W-:-:S05]  /*18b0*/  IADD3 R14, PT, PT, R14, R17, RZ ;  /* 0x000000110e0e7210 */ /* 0x000fca0007ffe0ff */
[----:B------:R-:W-:-:S05]  /*18c0*/  VIADD R16, R14, 0xffffffff ;  /* 0xffffffff0e107836 */ /* 0x000fca0000000000 */
[----:B------:R-:W-:-:S13]  /*18d0*/  ISETP.GE.U32.AND P0, PT, R16, 0xfe, PT ;  /* 0x000000fe1000780c */ /* 0x000fda0003f06070 */
[----:B------:R-:W-:Y:S05]  /*18e0*/  @!P0 BRA `(.L_x_40) ;  /* 0x0000000000808947 */ /* 0x000fea0003800000 */
[----:B------:R-:W-:-:S13]  /*18f0*/  ISETP.GT.AND P0, PT, R14, 0xfe, PT ;  /* 0x000000fe0e00780c */ /* 0x000fda0003f04270 */
[----:B------:R-:W-:Y:S05]  /*1900*/  @P0 BRA `(.L_x_41) ;  /* 0x00000000006c0947 */ /* 0x000fea0003800000 */
[----:B------:R-:W-:-:S13]  /*1910*/  ISETP.GE.AND P0, PT, R14, 0x1, PT ;  /* 0x000000010e00780c */ /* 0x000fda0003f06270 */
[----:B------:R-:W-:Y:S05]  /*1920*/  @P0 BRA `(.L_x_42) ;  /* 0x0000000000740947 */ /* 0x000fea0003800000 */
[----:B------:R-:W-:Y:S02]  /*1930*/  ISETP.GE.AND P0, PT, R14, -0x18, PT ;  /* 0xffffffe80e00780c */ /* 0x000fe40003f06270 */
[----:B------:R-:W-:-:S11]  /*1940*/  LOP3.LUT R0, R0, 0x80000000, RZ, 0xc0, !PT ;  /* 0x8000000000007812 */ /* 0x000fd600078ec0ff */
[----:B------:R-:W-:Y:S05]  /*1950*/  @!P0 BRA `(.L_x_42) ;  /* 0x0000000000688947 */ /* 0x000fea0003800000 */
[CCC-:B------:R-:W-:Y:S01]  /*1960*/  FFMA.RZ R16, R19.reuse, R15.reuse, R20.reuse ;  /* 0x0000000f13107223 */ /* 0x1c0fe2000000c014 */
[CCC-:B------:R-:W-:Y:S01]  /*1970*/  FFMA.RP R17, R19.reuse, R15.reuse, R20.reuse ;  /* 0x0000000f13117223 */ /* 0x1c0fe20000008014 */
[----:B------:R-:W-:Y:S01]  /*1980*/  FFMA.RM R20, R19, R15, R20 ;  /* 0x0000000f13147223 */ /* 0x000fe20000004014 */
[----:B------:R-:W-:Y:S02]  /*1990*/  IADD3 R15, PT, PT, R14, 0x20, RZ ;  /* 0x000000200e0f7810 */ /* 0x000fe40007ffe0ff */
[----:B------:R-:W-:Y:S02]  /*19a0*/  LOP3.LUT R16, R16, 0x7fffff, RZ, 0xc0, !PT ;  /* 0x007fffff10107812 */ /* 0x000fe400078ec0ff */
[----:B------:R-:W-:Y:S02]  /*19b0*/  ISETP.NE.AND P3, PT, R14, RZ, PT ;  /* 0x000000ff0e00720c */ /* 0x000fe40003f65270 */
[----:B------:R-:W-:Y:S02]  /*19c0*/  LOP3.LUT R16, R16, 0x800000, RZ, 0xfc, !PT ;  /* 0x0080000010107812 */ /* 0x000fe400078efcff */
[----:B------:R-:W-:Y:S01]  /*19d0*/  ISETP.NE.AND P1, PT, R14, RZ, PT ;  /* 0x000000ff0e00720c */ /* 0x000fe20003f25270 */
[----:B------:R-:W-:Y:S01]  /*19e0*/  IMAD.MOV R14, RZ, RZ, -R14 ;  /* 0x000000ffff0e7224 */ /* 0x000fe200078e0a0e */
[----:B------:R-:W-:-:S02]  /*19f0*/  SHF.L.U32 R15, R16, R15, RZ ;  /* 0x0000000f100f7219 */ /* 0x000fc400000006ff */
[----:B------:R-:W-:Y:S02]  /*1a00*/  FSETP.NEU.FTZ.AND P0, PT, R17, R20, PT ;  /* 0x000000141100720b */ /* 0x000fe40003f1d000 */
[----:B------:R-:W-:Y:S02]  /*1a10*/  SEL R17, R14, RZ, P3 ;  /* 0x000000ff0e117207 */ /* 0x000fe40001800000 */
[----:B------:R-:W-:Y:S02]  /*1a20*/  ISETP.NE.AND P1, PT, R15, RZ, P1 ;  /* 0x000000ff0f00720c */ /* 0x000fe40000f25270 */
[----:B------:R-:W-:Y:S02]  /*1a30*/  SHF.R.U32.HI R17, RZ, R17, R16 ;  /* 0x00000011ff117219 */ /* 0x000fe40000011610 */
[----:B------:R-:W-:Y:S02]  /*1a40*/  PLOP3.LUT P0, PT, P0, P1, PT, 0xf8, 0x8f ;  /* 0x00000000008f781c */ /* 0x000fe40000703f70 */
[----:B------:R-:W-:-:S02]  /*1a50*/  SHF.R.U32.HI R15, RZ, 0x1, R17 ;  /* 0x00000001ff0f7819 */ /* 0x000fc40000011611 */
[----:B------:R-:W-:-:S04]  /*1a60*/  SEL R14, RZ, 0x1, !P0 ;  /* 0x00000001ff0e7807 */ /* 0x000fc80004000000 */
[----:B------:R-:W-:-:S04]  /*1a70*/  LOP3.LUT R14, R14, 0x1, R15, 0xf8, !PT ;  /* 0x000000010e0e7812 */ /* 0x000fc800078ef80f */
[----:B------:R-:W-:-:S04]  /*1a80*/  LOP3.LUT R14, R14, R17, RZ, 0xc0, !PT ;  /* 0x000000110e0e7212 */ /* 0x000fc800078ec0ff */
[----:B------:R-:W-:-:S04]  /*1a90*/  IADD3 R15, PT, PT, R15, R14, RZ ;  /* 0x0000000e0f0f7210 */ /* 0x000fc80007ffe0ff */
[----:B------:R-:W-:Y:S01]  /*1aa0*/  LOP3.LUT R0, R15, R0, RZ, 0xfc, !PT ;  /* 0x000000000f007212 */ /* 0x000fe200078efcff */
[----:B------:R-:W-:Y:S06]  /*1ab0*/  BRA `(.L_x_42) ;  /* 0x0000000000107947 */ /* 0x000fec0003800000 */
.L_x_41:
[----:B------:R-:W-:-:S04]  /*1ac0*/  LOP3.LUT R0, R0, 0x80000000, RZ, 0xc0, !PT ;  /* 0x8000000000007812 */ /* 0x000fc800078ec0ff */
[----:B------:R-:W-:Y:S01]  /*1ad0*/  LOP3.LUT R0, R0, 0x7f800000, RZ, 0xfc, !PT ;  /* 0x7f80000000007812 */ /* 0x000fe200078efcff */
[----:B------:R-:W-:Y:S06]  /*1ae0*/  BRA `(.L_x_42) ;  /* 0x0000000000047947 */ /* 0x000fec0003800000 */
.L_x_40:
[----:B------:R-:W-:-:S07]  /*1af0*/  IMAD R0, R17, 0x800000, R0 ;  /* 0x0080000011007824 */ /* 0x000fce00078e0200 */
.L_x_42:
[----:B------:R-:W-:Y:S05]  /*1b00*/  BSYNC.RECONVERGENT B3 ;  /* 0x0000000000037941 */ /* 0x000fea0003800200 */
.L_x_39:
[----:B------:R-:W-:Y:S05]  /*1b10*/  BRA `(.L_x_43) ;  /* 0x0000000000207947 */ /* 0x000fea0003800000 */
.L_x_38:
[----:B------:R-:W-:-:S04]  /*1b20*/  LOP3.LUT R19, R20, 0x80000000, R19, 0x48, !PT ;  /* 0x8000000014137812 */ /* 0x000fc800078e4813 */
[----:B------:R-:W-:Y:S01]  /*1b30*/  LOP3.LUT R0, R19, 0x7f800000, RZ, 0xfc, !PT ;  /* 0x7f80000013007812 */ /* 0x000fe200078efcff */
[----:B------:R-:W-:Y:S06]  /*1b40*/  BRA `(.L_x_43) ;  /* 0x0000000000147947 */ /* 0x000fec0003800000 */
.L_x_37:
[----:B------:R-:W-:Y:S01]  /*1b50*/  LOP3.LUT R0, R20, 0x80000000, R19, 0x48, !PT ;  /* 0x8000000014007812 */ /* 0x000fe200078e4813 */
[----:B------:R-:W-:Y:S06]  /*1b60*/  BRA `(.L_x_43) ;  /* 0x00000000000c7947 */ /* 0x000fec0003800000 */
.L_x_36:
[----:B------:R-:W0:Y:S01]  /*1b70*/  MUFU.RSQ R0, -QNAN ;  /* 0xffc0000000007908 */ /* 0x000e220000001400 */
[----:B------:R-:W-:Y:S05]  /*1b80*/  BRA `(.L_x_43) ;  /* 0x0000000000047947 */ /* 0x000fea0003800000 */
.L_x_35:
[----:B------:R-:W-:-:S07]  /*1b90*/  FADD.FTZ R0, R19, R13 ;  /* 0x0000000d13007221 */ /* 0x000fce0000010000 */
.L_x_43:
[----:B------:R-:W-:Y:S05]  /*1ba0*/  BSYNC.RECONVERGENT B2 ;  /* 0x0000000000027941 */ /* 0x000fea0003800200 */
.L_x_33:
[----:B------:R-:W-:Y:S01]  /*1bb0*/  HFMA2 R15, -RZ, RZ, 0, 0 ;  /* 0x00000000ff0f7431 */ /* 0x000fe200000001ff */
[----:B------:R-:W-:-:S04]  /*1bc0*/  MOV R14, R10 ;  /* 0x0000000a000e7202 */ /* 0x000fc80000000f00 */
[----:B0-----:R-:W-:Y:S05]  /*1bd0*/  RET.REL.NODEC R14 `(_Z10rms_kernelPKfffPfif) ;  /* 0xffffffe40e087950 */ /* 0x001fea0003c3ffff */
.L_x_44:
[----:B------:R-:W-:-:S00]  /*1be0*/  BRA `(.L_x_44) ;  /* 0xfffffffc00fc7947 */ /* 0x000fc0000383ffff */
[----:B------:R-:W-:-:S00]  /*1bf0*/  NOP ;  /* 0x0000000000007918 */ /* 0x000fc00000000000 */
        /* <DEDUP_REMOVED lines=8> */
.L_x_46:


//--------------------- .nv.shared._Z10rms_kernelPKfffPfif --------------------------
	.section	.nv.shared._Z10rms_kernelPKfffPfif,"aw",@nobits
	.sectionflags	@""
	.align	4
.nv.shared._Z10rms_kernelPKfffPfif:
	.zero		1152


//--------------------- .nv.shared.reserved.0     --------------------------
	.section	.nv.shared.reserved.0,"aw",@nobits
	.weak		__nv_reservedSMEM_offset_0_alias
	.size		__nv_reservedSMEM_offset_0_alias, 0, 64
	.other		__nv_reservedSMEM_offset_0_alias,@"STO_CUDA_RESERVED_SHARED STV_DEFAULT"
__nv_reservedSMEM_offset_0_alias:
	.zero		0
	.zero		64


//--------------------- .nv.constant0._Z10rms_kernelPKfffPfif --------------------------
	.section	.nv.constant0._Z10rms_kernelPKfffPfif,"a",@progbits
	.sectionflags	@""
	.align	4
.nv.constant0._Z10rms_kernelPKfffPfif:
	.zero		928


//--------------------- SYMBOLS --------------------------

	.type		.nv.reservedSmem.offset0,@object
	.size		.nv.reservedSmem.offset0,0x4
	.type		.nv.reservedSmem.cap,@object
	.size		.nv.reservedSmem.cap,0x4
